	.target	sm_90a

	.elftype	@"ET_EXEC"


//--------------------- .note.nv.tkinfo           --------------------------
	.section	.note.nv.tkinfo,"",@"SHT_NOTE"
	.sectionflags	@"SHF_NOTE_NV_TKINFO"
	.tkinfo
        /*0018*/ 	.word	0x00000002
        /*0030*/ 	.string	""
        /*0030*/ 	.string	"ptxas"
        /*0030*/ 	.string	"Cuda compilation tools, release 13.0, V13.0.88"
        /*0030*/ 	.string	"Build cuda_13.0.r13.0/compiler.36424714_0"
        /*0030*/ 	.string	"-arch sm_90a -m 64 "



//--------------------- .note.nv.cuinfo           --------------------------
	.section	.note.nv.cuinfo,"",@"SHT_NOTE"
	.sectionflags	@"SHF_NOTE_NV_CUINFO"
        /*0018*/ 	.short	0x0002
        /*001a*/ 	.short	0x005a
        /*001c*/ 	.short	0x0082
	.zero		2


//--------------------- .nv.info                  --------------------------
	.section	.nv.info,"",@"SHT_CUDA_INFO"
	.align	4


	//----- nvinfo : EIATTR_REGCOUNT
	.align		4
        /*0000*/ 	.byte	0x04, 0x2f
        /*0002*/ 	.short	(.L_15 - .L_14)
	.align		4
.L_14:
        /*0004*/ 	.word	index@(_ZN7cutlass13device_kernelINS_4gemm6kernel13GemmUniversalIN4cute5tupleIJiiiiEEENS1_10collective13CollectiveMmaINS1_34MainloopSm90TmaGmmaWarpSpecializedILi2ENS5_IJNS4_1CILi1EEESB_SB_EEENS1_35KernelTmaWarpSpecializedCooperativeEEENS5_IJNSA_ILi128EEENSA_ILi256EEENSA_ILi64EEEEEEfNS5_IJlSB_lEEEfSJ_NS4_8TiledMMAINS4_8MMA_AtomIJNS4_4SM904GMMA30MMA_64x256x8_F32TF32TF32_SS_TNILNSN_7ScaleInE1ELSP_1EEEEEENS4_6LayoutINS5_IJNSA_ILi2EEESB_SB_EEENS5_IJSB_NSA_ILi0EEESV_EEEEENS5_IJNS4_10UnderscoreESY_SY_EEEEENS4_13SM90_TMA_LOADENS4_14ComposedLayoutINS4_7SwizzleILi3ELi4ELi3EEENS4_18smem_ptr_flag_bitsILi32EEENSS_INS5_IJNSA_ILi8EEENSA_ILi32EEEEEENS5_IJS18_SB_EEEEEEEvNS4_8identityES11_S1C_vS1D_EENS_8epilogue10collective6detail29Sm90TmaWarpSpecializedAdapterINS1G_15DefaultEpilogueIfSJ_SJ_NS1F_6thread17LinearCombinationIfLi1EffLNS1K_9ScaleType4KindE0ELNS_15FloatRoundStyleE2EfEENS1_15EpilogueDefaultEEEEEvvEEEEvNT_6ParamsE)
        /*0008*/ 	.word	0x000000a8


	//----- nvinfo : EIATTR_FRAME_SIZE
	.align		4
.L_15:
        /*000c*/ 	.byte	0x04, 0x11
        /*000e*/ 	.short	(.L_17 - .L_16)
	.align		4
.L_16:
        /*0010*/ 	.word	index@(_ZN7cutlass13device_kernelINS_4gemm6kernel13GemmUniversalIN4cute5tupleIJiiiiEEENS1_10collective13CollectiveMmaINS1_34MainloopSm90TmaGmmaWarpSpecializedILi2ENS5_IJNS4_1CILi1EEESB_SB_EEENS1_35KernelTmaWarpSpecializedCooperativeEEENS5_IJNSA_ILi128EEENSA_ILi256EEENSA_ILi64EEEEEEfNS5_IJlSB_lEEEfSJ_NS4_8TiledMMAINS4_8MMA_AtomIJNS4_4SM904GMMA30MMA_64x256x8_F32TF32TF32_SS_TNILNSN_7ScaleInE1ELSP_1EEEEEENS4_6LayoutINS5_IJNSA_ILi2EEESB_SB_EEENS5_IJSB_NSA_ILi0EEESV_EEEEENS5_IJNS4_10UnderscoreESY_SY_EEEEENS4_13SM90_TMA_LOADENS4_14ComposedLayoutINS4_7SwizzleILi3ELi4ELi3EEENS4_18smem_ptr_flag_bitsILi32EEENSS_INS5_IJNSA_ILi8EEENSA_ILi32EEEEEENS5_IJS18_SB_EEEEEEEvNS4_8identityES11_S1C_vS1D_EENS_8epilogue10collective6detail29Sm90TmaWarpSpecializedAdapterINS1G_15DefaultEpilogueIfSJ_SJ_NS1F_6thread17LinearCombinationIfLi1EffLNS1K_9ScaleType4KindE0ELNS_15FloatRoundStyleE2EfEENS1_15EpilogueDefaultEEEEEvvEEEEvNT_6ParamsE)
        /*0014*/ 	.word	0x00000000


	//----- nvinfo : EIATTR_MIN_STACK_SIZE
	.align		4
.L_17:
        /*0018*/ 	.byte	0x04, 0x12
        /*001a*/ 	.short	(.L_19 - .L_18)
	.align		4
.L_18:
        /*001c*/ 	.word	index@(_ZN7cutlass13device_kernelINS_4gemm6kernel13GemmUniversalIN4cute5tupleIJiiiiEEENS1_10collective13CollectiveMmaINS1_34MainloopSm90TmaGmmaWarpSpecializedILi2ENS5_IJNS4_1CILi1EEESB_SB_EEENS1_35KernelTmaWarpSpecializedCooperativeEEENS5_IJNSA_ILi128EEENSA_ILi256EEENSA_ILi64EEEEEEfNS5_IJlSB_lEEEfSJ_NS4_8TiledMMAINS4_8MMA_AtomIJNS4_4SM904GMMA30MMA_64x256x8_F32TF32TF32_SS_TNILNSN_7ScaleInE1ELSP_1EEEEEENS4_6LayoutINS5_IJNSA_ILi2EEESB_SB_EEENS5_IJSB_NSA_ILi0EEESV_EEEEENS5_IJNS4_10UnderscoreESY_SY_EEEEENS4_13SM90_TMA_LOADENS4_14ComposedLayoutINS4_7SwizzleILi3ELi4ELi3EEENS4_18smem_ptr_flag_bitsILi32EEENSS_INS5_IJNSA_ILi8EEENSA_ILi32EEEEEENS5_IJS18_SB_EEEEEEEvNS4_8identityES11_S1C_vS1D_EENS_8epilogue10collective6detail29Sm90TmaWarpSpecializedAdapterINS1G_15DefaultEpilogueIfSJ_SJ_NS1F_6thread17LinearCombinationIfLi1EffLNS1K_9ScaleType4KindE0ELNS_15FloatRoundStyleE2EfEENS1_15EpilogueDefaultEEEEEvvEEEEvNT_6ParamsE)
        /*0020*/ 	.word	0x00000000
.L_19:


//--------------------- .nv.compat                --------------------------
	.section	.nv.compat,"",@"SHT_CUDA_COMPAT_INFO"
	.align	4
        /*0000*/ 	.byte	0x02, 0x09, 0x01, 0x00, 0x02, 0x02, 0x04, 0x00, 0x02, 0x05, 0x05, 0x00, 0x03, 0x07, 0x01, 0x01
        /*0010*/ 	.byte	0x02, 0x03, 0x01, 0x00, 0x02, 0x06, 0x01, 0x00, 0x04, 0x0b, 0x08, 0x00, 0x00, 0x00, 0x00, 0x00
        /*0020*/ 	.byte	0x00, 0x00, 0x00, 0x00


//--------------------- .nv.info._ZN7cutlass13device_kernelINS_4gemm6kernel13GemmUniversalIN4cute5tupleIJiiiiEEENS1_10collective13CollectiveMmaINS1_34MainloopSm90TmaGmmaWarpSpecializedILi2ENS5_IJNS4_1CILi1EEESB_SB_EEENS1_35KernelTmaWarpSpecializedCooperativeEEENS5_IJNSA_ILi128EEENSA_ILi256EEENSA_ILi64EEEEEEfNS5_IJlSB_lEEEfSJ_NS4_8TiledMMAINS4_8MMA_AtomIJNS4_4SM904GMMA30MMA_64x256x8_F32TF32TF32_SS_TNILNSN_7ScaleInE1ELSP_1EEEEEENS4_6LayoutINS5_IJNSA_ILi2EEESB_SB_EEENS5_IJSB_NSA_ILi0EEESV_EEEEENS5_IJNS4_10UnderscoreESY_SY_EEEEENS4_13SM90_TMA_LOADENS4_14ComposedLayoutINS4_7SwizzleILi3ELi4ELi3EEENS4_18smem_ptr_flag_bitsILi32EEENSS_INS5_IJNSA_ILi8EEENSA_ILi32EEEEEENS5_IJS18_SB_EEEEEEEvNS4_8identityES11_S1C_vS1D_EENS_8epilogue10collective6detail29Sm90TmaWarpSpecializedAdapterINS1G_15DefaultEpilogueIfSJ_SJ_NS1F_6thread17LinearCombinationIfLi1EffLNS1K_9ScaleType4KindE0ELNS_15FloatRoundStyleE2EfEENS1_15EpilogueDefaultEEEEEvvEEEEvNT_6ParamsE --------------------------
	.section	.nv.info._ZN7cutlass13device_kernelINS_4gemm6kernel13GemmUniversalIN4cute5tupleIJiiiiEEENS1_10collective13CollectiveMmaINS1_34MainloopSm90TmaGmmaWarpSpecializedILi2ENS5_IJNS4_1CILi1EEESB_SB_EEENS1_35KernelTmaWarpSpecializedCooperativeEEENS5_IJNSA_ILi128EEENSA_ILi256EEENSA_ILi64EEEEEEfNS5_IJlSB_lEEEfSJ_NS4_8TiledMMAINS4_8MMA_AtomIJNS4_4SM904GMMA30MMA_64x256x8_F32TF32TF32_SS_TNILNSN_7ScaleInE1ELSP_1EEEEEENS4_6LayoutINS5_IJNSA_ILi2EEESB_SB_EEENS5_IJSB_NSA_ILi0EEESV_EEEEENS5_IJNS4_10UnderscoreESY_SY_EEEEENS4_13SM90_TMA_LOADENS4_14ComposedLayoutINS4_7SwizzleILi3ELi4ELi3EEENS4_18smem_ptr_flag_bitsILi32EEENSS_INS5_IJNSA_ILi8EEENSA_ILi32EEEEEENS5_IJS18_SB_EEEEEEEvNS4_8identityES11_S1C_vS1D_EENS_8epilogue10collective6detail29Sm90TmaWarpSpecializedAdapterINS1G_15DefaultEpilogueIfSJ_SJ_NS1F_6thread17LinearCombinationIfLi1EffLNS1K_9ScaleType4KindE0ELNS_15FloatRoundStyleE2EfEENS1_15EpilogueDefaultEEEEEvvEEEEvNT_6ParamsE,"",@"SHT_CUDA_INFO"
	.sectionflags	@""
	.align	4


	//----- nvinfo : EIATTR_CUDA_API_VERSION
	.align		4
        /*0000*/ 	.byte	0x04, 0x37
        /*0002*/ 	.short	(.L_21 - .L_20)
.L_20:
        /*0004*/ 	.word	0x00000082


	//----- nvinfo : EIATTR_KPARAM_INFO
	.align		4
.L_21:
        /*0008*/ 	.byte	0x04, 0x17
        /*000a*/ 	.short	(.L_23 - .L_22)
.L_22:
        /*000c*/ 	.word	0x00000000
        /*0010*/ 	.short	0x0000
        /*0012*/ 	.short	0x0070
        /*0014*/ 	.byte	0x00, 0xf0, 0x01, 0x10


	//----- nvinfo : EIATTR_SPARSE_MMA_MASK
	.align		4
.L_23:
        /*0018*/ 	.byte	0x03, 0x50
        /*001a*/ 	.short	0x0000


	//----- nvinfo : EIATTR_MAXREG_COUNT
	.align		4
        /*001c*/ 	.byte	0x03, 0x1b
        /*001e*/ 	.short	0x00a8


	//----- nvinfo : EIATTR_NUM_BARRIERS
	.align		4
        /*0020*/ 	.byte	0x02, 0x4c
        /*0022*/ 	.byte	0x01
	.zero		1


	//----- nvinfo : EIATTR_EXTERNS
	.align		4
        /*0024*/ 	.byte	0x04, 0x0f
        /*0026*/ 	.short	(.L_25 - .L_24)


	//   ....[0]....
	.align		4
.L_24:
        /*0028*/ 	.word	index@(__assertfail)


	//----- nvinfo : EIATTR_MERCURY_ISA_VERSION
	.align		4
.L_25:
        /*002c*/ 	.byte	0x03, 0x5f
        /*002e*/ 	.short	0x0101


	//----- nvinfo : EIATTR_INT_WARP_WIDE_INSTR_OFFSETS
	.align		4
        /*0030*/ 	.byte	0x04, 0x31
        /*0032*/ 	.short	(.L_27 - .L_26)


	//   ....[0]....
.L_26:
        /*0034*/ 	.word	0x00000370


	//   ....[1]....
        /*0038*/ 	.word	0x000003a0


	//   ....[2]....
        /*003c*/ 	.word	0x00000480


	//----- nvinfo : EIATTR_COOP_GROUP_MASK_REGIDS
	.align		4
.L_27:
        /*0040*/ 	.byte	0x04, 0x29
        /*0042*/ 	.short	(.L_29 - .L_28)


	//   ....[0]....
.L_28:
        /*0044*/ 	.word	0xffffffff


	//   ....[1]....
        /*0048*/ 	.word	0xffffffff


	//   ....[2]....
        /*004c*/ 	.word	0xffffffff


	//   ....[3]....
        /*0050*/ 	.word	0xffffffff


	//   ....[4]....
        /*0054*/ 	.word	0xffffffff


	//----- nvinfo : EIATTR_COOP_GROUP_INSTR_OFFSETS
	.align		4
.L_29:
        /*0058*/ 	.byte	0x04, 0x28
        /*005a*/ 	.short	(.L_31 - .L_30)


	//   ....[0]....
.L_30:
        /*005c*/ 	.word	0x00000060


	//   ....[1]....
        /*0060*/ 	.word	0x00000070


	//   ....[2]....
        /*0064*/ 	.word	0x00000130


	//   ....[3]....
        /*0068*/ 	.word	0x00000280


	//   ....[4]....
        /*006c*/ 	.word	0x00000f30


	//----- nvinfo : EIATTR_REG_RECONFIG
	.align		4
.L_31:
        /*0070*/ 	.byte	0x01, 0x54
	.zero		2


	//----- nvinfo : EIATTR_SYSCALL_OFFSETS
	.align		4
        /*0074*/ 	.byte	0x04, 0x46
        /*0076*/ 	.short	(.L_33 - .L_32)


	//   ....[0]....
.L_32:
        /*0078*/ 	.word	0x000010f0


	//----- nvinfo : EIATTR_MBARRIER_INSTR_OFFSETS
	.align		4
.L_33:
        /*007c*/ 	.byte	0x04, 0x39
        /*007e*/ 	.short	(.L_35 - .L_34)


	//   ....[0]....
.L_34:
        /*0080*/ 	.word	0x00000230
        /*0084*/ 	.word	0x000000ff
        /*0088*/ 	.word	0x00000000
        /*008c*/ 	.short	0x0100
        /*008e*/ 	.byte	0x08
	.zero		1


	//   ....[1]....
        /*0090*/ 	.word	0x00000240
        /*0094*/ 	.word	0x000000ff
        /*0098*/ 	.word	0x00000010
        /*009c*/ 	.short	0x0100
        /*009e*/ 	.byte	0x08
	.zero		1


	//   ....[2]....
        /*00a0*/ 	.word	0x00000250
        /*00a4*/ 	.word	0x000000ff
        /*00a8*/ 	.word	0x00000008
        /*00ac*/ 	.short	0x0100
        /*00ae*/ 	.byte	0x08
	.zero		1


	//   ....[3]....
        /*00b0*/ 	.word	0x00000260
        /*00b4*/ 	.word	0x000000ff
        /*00b8*/ 	.word	0x00000018
        /*00bc*/ 	.short	0x0100
        /*00be*/ 	.byte	0x08
	.zero		1


	//   ....[4]....
        /*00c0*/ 	.word	0x000004f0
        /*00c4*/ 	.word	0x000000ff
        /*00c8*/ 	.word	0x00000030
        /*00cc*/ 	.short	0x0100
        /*00ce*/ 	.byte	0x06
	.zero		1


	//   ....[5]....
        /*00d0*/ 	.word	0x00000550
        /*00d4*/ 	.word	0x000000ff
        /*00d8*/ 	.word	0x00000038
        /*00dc*/ 	.short	0x0100
        /*00de*/ 	.byte	0x06
	.zero		1


	//   ....[6]....
        /*00e0*/ 	.word	0x00001170
        /*00e4*/ 	.word	0x00000003
        /*00e8*/ 	.word	0x00000000
        /*00ec*/ 	.short	0x010a
        /*00ee*/ 	.byte	0x3f
	.zero		1


	//   ....[7]....
        /*00f0*/ 	.word	0x000011b0
        /*00f4*/ 	.word	0x00000003
        /*00f8*/ 	.word	0x00000000
        /*00fc*/ 	.short	0x010a
        /*00fe*/ 	.byte	0x3f
	.zero		1


	//   ....[8]....
        /*0100*/ 	.word	0x00001780
        /*0104*/ 	.word	0x000000ff
        /*0108*/ 	.word	0x00000000
        /*010c*/ 	.short	0x010a
        /*010e*/ 	.byte	0x09
	.zero		1


	//   ....[9]....
        /*0110*/ 	.word	0x000017c0
        /*0114*/ 	.word	0x000000ff
        /*0118*/ 	.word	0x00000000
        /*011c*/ 	.short	0x010a
        /*011e*/ 	.byte	0x09
	.zero		1


	//   ....[10]....
        /*0120*/ 	.word	0x00001c50
        /*0124*/ 	.word	0x000000ff
        /*0128*/ 	.word	0x00000000
        /*012c*/ 	.short	0x0101
        /*012e*/ 	.byte	0x08
	.zero		1


	//   ....[11]....
        /*0130*/ 	.word	0x00001e30
        /*0134*/ 	.word	0x000000ff
        /*0138*/ 	.word	0x00000000
        /*013c*/ 	.short	0x0101
        /*013e*/ 	.byte	0x04
	.zero		1


	//   ....[12]....
        /*0140*/ 	.word	0x00009480
        /*0144*/ 	.word	0x0000000c
        /*0148*/ 	.word	0x00000010
        /*014c*/ 	.short	0x010a
        /*014e*/ 	.byte	0x3f
	.zero		1


	//   ....[13]....
        /*0150*/ 	.word	0x00009900
        /*0154*/ 	.word	0x00000005
        /*0158*/ 	.word	0x00000038
        /*015c*/ 	.short	0x0101
        /*015e*/ 	.byte	0x3f
	.zero		1


	//   ....[14]....
        /*0160*/ 	.word	0x0000a000
        /*0164*/ 	.word	0x00000007
        /*0168*/ 	.word	0x00000000
        /*016c*/ 	.short	0x010a
        /*016e*/ 	.byte	0x3f
	.zero		1


	//   ....[15]....
        /*0170*/ 	.word	0x0000a080
        /*0174*/ 	.word	0x00000005
        /*0178*/ 	.word	0x00000000
        /*017c*/ 	.short	0x010a
        /*017e*/ 	.byte	0x3f
	.zero		1


	//   ....[16]....
        /*0180*/ 	.word	0x0000a0e0
        /*0184*/ 	.word	0x00000003
        /*0188*/ 	.word	0x00000000
        /*018c*/ 	.short	0x010a
        /*018e*/ 	.byte	0x3f
	.zero		1


	//   ....[17]....
        /*0190*/ 	.word	0x0000a140
        /*0194*/ 	.word	0x00000004
        /*0198*/ 	.word	0x00000000
        /*019c*/ 	.short	0x010a
        /*019e*/ 	.byte	0x3f
	.zero		1


	//   ....[18]....
        /*01a0*/ 	.word	0x0000a210
        /*01a4*/ 	.word	0x0000000c
        /*01a8*/ 	.word	0x00000010
        /*01ac*/ 	.short	0x010a
        /*01ae*/ 	.byte	0x3f
	.zero		1


	//   ....[19]....
        /*01b0*/ 	.word	0x0000a2e0
        /*01b4*/ 	.word	0x00000007
        /*01b8*/ 	.word	0x00000000
        /*01bc*/ 	.short	0x010a
        /*01be*/ 	.byte	0x3f
	.zero		1


	//----- nvinfo : EIATTR_NUM_MBARRIERS
	.align		4
.L_35:
        /*01c0*/ 	.byte	0x03, 0x38
        /*01c2*/ 	.short	0x0006


	//----- nvinfo : EIATTR_EXIT_INSTR_OFFSETS
	.align		4
        /*01c4*/ 	.byte	0x04, 0x1c
        /*01c6*/ 	.short	(.L_37 - .L_36)


	//   ....[0]....
.L_36:
        /*01c8*/ 	.word	0x000005a0


	//   ....[1]....
        /*01cc*/ 	.word	0x00000e60


	//   ....[2]....
        /*01d0*/ 	.word	0x00008af0


	//   ....[3]....
        /*01d4*/ 	.word	0x00009120


	//   ....[4]....
        /*01d8*/ 	.word	0x0000a0d0


	//----- nvinfo : EIATTR_MAX_THREADS
	.align		4
.L_37:
        /*01dc*/ 	.byte	0x04, 0x05
        /*01de*/ 	.short	(.L_39 - .L_38)
.L_38:
        /*01e0*/ 	.word	0x00000180
        /*01e4*/ 	.word	0x00000001
        /*01e8*/ 	.word	0x00000001


	//----- nvinfo : EIATTR_CRS_STACK_SIZE
	.align		4
.L_39:
        /*01ec*/ 	.byte	0x04, 0x1e
        /*01ee*/ 	.short	(.L_41 - .L_40)
.L_40:
        /*01f0*/ 	.word	0x00000000


	//----- nvinfo : EIATTR_CBANK_PARAM_SIZE
	.align		4
.L_41:
        /*01f4*/ 	.byte	0x03, 0x19
        /*01f6*/ 	.short	0x0470


	//----- nvinfo : EIATTR_PARAM_CBANK
	.align		4
        /*01f8*/ 	.byte	0x04, 0x0a
        /*01fa*/ 	.short	(.L_43 - .L_42)
	.align		4
.L_42:
        /*01fc*/ 	.word	index@(.nv.constant0._ZN7cutlass13device_kernelINS_4gemm6kernel13GemmUniversalIN4cute5tupleIJiiiiEEENS1_10collective13CollectiveMmaINS1_34MainloopSm90TmaGmmaWarpSpecializedILi2ENS5_IJNS4_1CILi1EEESB_SB_EEENS1_35KernelTmaWarpSpecializedCooperativeEEENS5_IJNSA_ILi128EEENSA_ILi256EEENSA_ILi64EEEEEEfNS5_IJlSB_lEEEfSJ_NS4_8TiledMMAINS4_8MMA_AtomIJNS4_4SM904GMMA30MMA_64x256x8_F32TF32TF32_SS_TNILNSN_7ScaleInE1ELSP_1EEEEEENS4_6LayoutINS5_IJNSA_ILi2EEESB_SB_EEENS5_IJSB_NSA_ILi0EEESV_EEEEENS5_IJNS4_10UnderscoreESY_SY_EEEEENS4_13SM90_TMA_LOADENS4_14ComposedLayoutINS4_7SwizzleILi3ELi4ELi3EEENS4_18smem_ptr_flag_bitsILi32EEENSS_INS5_IJNSA_ILi8EEENSA_ILi32EEEEEENS5_IJS18_SB_EEEEEEEvNS4_8identityES11_S1C_vS1D_EENS_8epilogue10collective6detail29Sm90TmaWarpSpecializedAdapterINS1G_15DefaultEpilogueIfSJ_SJ_NS1F_6thread17LinearCombinationIfLi1EffLNS1K_9ScaleType4KindE0ELNS_15FloatRoundStyleE2EfEENS1_15EpilogueDefaultEEEEEvvEEEEvNT_6ParamsE)
        /*0200*/ 	.short	0x0210
        /*0202*/ 	.short	0x0470


	//----- nvinfo : EIATTR_SW_WAR
	.align		4
.L_43:
        /*0204*/ 	.byte	0x04, 0x36
        /*0206*/ 	.short	(.L_45 - .L_44)
.L_44:
        /*0208*/ 	.word	0x00000008
.L_45:


//--------------------- .nv.callgraph             --------------------------
	.section	.nv.callgraph,"",@"SHT_CUDA_CALLGRAPH"
	.align	4
	.sectionentsize	8
	.align		4
        /*0000*/ 	.word	0x00000000
	.align		4
        /*0004*/ 	.word	0xffffffff
	.align		4
        /*0008*/ 	.word	index@(_ZN7cutlass13device_kernelINS_4gemm6kernel13GemmUniversalIN4cute5tupleIJiiiiEEENS1_10collective13CollectiveMmaINS1_34MainloopSm90TmaGmmaWarpSpecializedILi2ENS5_IJNS4_1CILi1EEESB_SB_EEENS1_35KernelTmaWarpSpecializedCooperativeEEENS5_IJNSA_ILi128EEENSA_ILi256EEENSA_ILi64EEEEEEfNS5_IJlSB_lEEEfSJ_NS4_8TiledMMAINS4_8MMA_AtomIJNS4_4SM904GMMA30MMA_64x256x8_F32TF32TF32_SS_TNILNSN_7ScaleInE1ELSP_1EEEEEENS4_6LayoutINS5_IJNSA_ILi2EEESB_SB_EEENS5_IJSB_NSA_ILi0EEESV_EEEEENS5_IJNS4_10UnderscoreESY_SY_EEEEENS4_13SM90_TMA_LOADENS4_14ComposedLayoutINS4_7SwizzleILi3ELi4ELi3EEENS4_18smem_ptr_flag_bitsILi32EEENSS_INS5_IJNSA_ILi8EEENSA_ILi32EEEEEENS5_IJS18_SB_EEEEEEEvNS4_8identityES11_S1C_vS1D_EENS_8epilogue10collective6detail29Sm90TmaWarpSpecializedAdapterINS1G_15DefaultEpilogueIfSJ_SJ_NS1F_6thread17LinearCombinationIfLi1EffLNS1K_9ScaleType4KindE0ELNS_15FloatRoundStyleE2EfEENS1_15EpilogueDefaultEEEEEvvEEEEvNT_6ParamsE)
	.align		4
        /*000c*/ 	.word	index@(__assertfail)
	.align		4
        /*0010*/ 	.word	0x00000000
	.align		4
        /*0014*/ 	.word	0xfffffffe
	.align		4
        /*0018*/ 	.word	0x00000000
	.align		4
        /*001c*/ 	.word	0xfffffffd
	.align		4
        /*0020*/ 	.word	0x00000000
	.align		4
        /*0024*/ 	.word	0xfffffffc


//--------------------- .nv.constant4             --------------------------
	.section	.nv.constant4,"a",@progbits
	.align	8
	.align		8
.nv.constant4:
        /*0000*/ 	.dword	__assertfail
	.align		8
        /*0008*/ 	.dword	__unnamed_1
	.align		8
        /*0010*/ 	.dword	_ZN40_INTERNAL_4d54d4da_4_k_cu_575b5add_260174cuda3std3__45__cpo5beginE
	.align		8
        /*0018*/ 	.dword	_ZN40_INTERNAL_4d54d4da_4_k_cu_575b5add_260174cuda3std3__45__cpo3endE
	.align		8
        /*0020*/ 	.dword	_ZN40_INTERNAL_4d54d4da_4_k_cu_575b5add_260174cuda3std3__45__cpo6cbeginE
	.align		8
        /*0028*/ 	.dword	_ZN40_INTERNAL_4d54d4da_4_k_cu_575b5add_260174cuda3std3__45__cpo4cendE
	.align		8
        /*0030*/ 	.dword	_ZN40_INTERNAL_4d54d4da_4_k_cu_575b5add_260174cuda3std3__442_GLOBAL__N__4d54d4da_4_k_cu_575b5add_260176ignoreE
	.align		8
        /*0038*/ 	.dword	_ZN40_INTERNAL_4d54d4da_4_k_cu_575b5add_260174cuda3std3__419piecewise_constructE
	.align		8
        /*0040*/ 	.dword	_ZN40_INTERNAL_4d54d4da_4_k_cu_575b5add_260174cuda3std3__48in_placeE
	.align		8
        /*0048*/ 	.dword	_ZN40_INTERNAL_4d54d4da_4_k_cu_575b5add_260174cuda3std6ranges3__45__cpo4swapE
	.align		8
        /*0050*/ 	.dword	_ZN40_INTERNAL_4d54d4da_4_k_cu_575b5add_260174cuda3std6ranges3__45__cpo9iter_moveE
	.align		8
        /*0058*/ 	.dword	_ZN40_INTERNAL_4d54d4da_4_k_cu_575b5add_260174cute7productE
	.align		8
        /*0060*/ 	.dword	_ZN40_INTERNAL_4d54d4da_4_k_cu_575b5add_260174cute1_E
	.align		8
        /*0068*/ 	.dword	$str$22
	.align		8
        /*0070*/ 	.dword	$str$23


//--------------------- .text._ZN7cutlass13device_kernelINS_4gemm6kernel13GemmUniversalIN4cute5tupleIJiiiiEEENS1_10collective13CollectiveMmaINS1_34MainloopSm90TmaGmmaWarpSpecializedILi2ENS5_IJNS4_1CILi1EEESB_SB_EEENS1_35KernelTmaWarpSpecializedCooperativeEEENS5_IJNSA_ILi128EEENSA_ILi256EEENSA_ILi64EEEEEEfNS5_IJlSB_lEEEfSJ_NS4_8TiledMMAINS4_8MMA_AtomIJNS4_4SM904GMMA30MMA_64x256x8_F32TF32TF32_SS_TNILNSN_7ScaleInE1ELSP_1EEEEEENS4_6LayoutINS5_IJNSA_ILi2EEESB_SB_EEENS5_IJSB_NSA_ILi0EEESV_EEEEENS5_IJNS4_10UnderscoreESY_SY_EEEEENS4_13SM90_TMA_LOADENS4_14ComposedLayoutINS4_7SwizzleILi3ELi4ELi3EEENS4_18smem_ptr_flag_bitsILi32EEENSS_INS5_IJNSA_ILi8EEENSA_ILi32EEEEEENS5_IJS18_SB_EEEEEEEvNS4_8identityES11_S1C_vS1D_EENS_8epilogue10collective6detail29Sm90TmaWarpSpecializedAdapterINS1G_15DefaultEpilogueIfSJ_SJ_NS1F_6thread17LinearCombinationIfLi1EffLNS1K_9ScaleType4KindE0ELNS_15FloatRoundStyleE2EfEENS1_15EpilogueDefaultEEEEEvvEEEEvNT_6ParamsE --------------------------
	.section	.text._ZN7cutlass13device_kernelINS_4gemm6kernel13GemmUniversalIN4cute5tupleIJiiiiEEENS1_10collective13CollectiveMmaINS1_34MainloopSm90TmaGmmaWarpSpecializedILi2ENS5_IJNS4_1CILi1EEESB_SB_EEENS1_35KernelTmaWarpSpecializedCooperativeEEENS5_IJNSA_ILi128EEENSA_ILi256EEENSA_ILi64EEEEEEfNS5_IJlSB_lEEEfSJ_NS4_8TiledMMAINS4_8MMA_AtomIJNS4_4SM904GMMA30MMA_64x256x8_F32TF32TF32_SS_TNILNSN_7ScaleInE1ELSP_1EEEEEENS4_6LayoutINS5_IJNSA_ILi2EEESB_SB_EEENS5_IJSB_NSA_ILi0EEESV_EEEEENS5_IJNS4_10UnderscoreESY_SY_EEEEENS4_13SM90_TMA_LOADENS4_14ComposedLayoutINS4_7SwizzleILi3ELi4ELi3EEENS4_18smem_ptr_flag_bitsILi32EEENSS_INS5_IJNSA_ILi8EEENSA_ILi32EEEEEENS5_IJS18_SB_EEEEEEEvNS4_8identityES11_S1C_vS1D_EENS_8epilogue10collective6detail29Sm90TmaWarpSpecializedAdapterINS1G_15DefaultEpilogueIfSJ_SJ_NS1F_6thread17LinearCombinationIfLi1EffLNS1K_9ScaleType4KindE0ELNS_15FloatRoundStyleE2EfEENS1_15EpilogueDefaultEEEEEvvEEEEvNT_6ParamsE,"ax",@progbits
	.align	128
.text._ZN7cutlass13device_kernelINS_4gemm6kernel13GemmUniversalIN4cute5tupleIJiiiiEEENS1_10collective13CollectiveMmaINS1_34MainloopSm90TmaGmmaWarpSpecializedILi2ENS5_IJNS4_1CILi1EEESB_SB_EEENS1_35KernelTmaWarpSpecializedCooperativeEEENS5_IJNSA_ILi128EEENSA_ILi256EEENSA_ILi64EEEEEEfNS5_IJlSB_lEEEfSJ_NS4_8TiledMMAINS4_8MMA_AtomIJNS4_4SM904GMMA30MMA_64x256x8_F32TF32TF32_SS_TNILNSN_7ScaleInE1ELSP_1EEEEEENS4_6LayoutINS5_IJNSA_ILi2EEESB_SB_EEENS5_IJSB_NSA_ILi0EEESV_EEEEENS5_IJNS4_10UnderscoreESY_SY_EEEEENS4_13SM90_TMA_LOADENS4_14ComposedLayoutINS4_7SwizzleILi3ELi4ELi3EEENS4_18smem_ptr_flag_bitsILi32EEENSS_INS5_IJNSA_ILi8EEENSA_ILi32EEEEEENS5_IJS18_SB_EEEEEEEvNS4_8identityES11_S1C_vS1D_EENS_8epilogue10collective6detail29Sm90TmaWarpSpecializedAdapterINS1G_15DefaultEpilogueIfSJ_SJ_NS1F_6thread17LinearCombinationIfLi1EffLNS1K_9ScaleType4KindE0ELNS_15FloatRoundStyleE2EfEENS1_15EpilogueDefaultEEEEEvvEEEEvNT_6ParamsE:
        .type           _ZN7cutlass13device_kernelINS_4gemm6kernel13GemmUniversalIN4cute5tupleIJiiiiEEENS1_10collective13CollectiveMmaINS1_34MainloopSm90TmaGmmaWarpSpecializedILi2ENS5_IJNS4_1CILi1EEESB_SB_EEENS1_35KernelTmaWarpSpecializedCooperativeEEENS5_IJNSA_ILi128EEENSA_ILi256EEENSA_ILi64EEEEEEfNS5_IJlSB_lEEEfSJ_NS4_8TiledMMAINS4_8MMA_AtomIJNS4_4SM904GMMA30MMA_64x256x8_F32TF32TF32_SS_TNILNSN_7ScaleInE1ELSP_1EEEEEENS4_6LayoutINS5_IJNSA_ILi2EEESB_SB_EEENS5_IJSB_NSA_ILi0EEESV_EEEEENS5_IJNS4_10UnderscoreESY_SY_EEEEENS4_13SM90_TMA_LOADENS4_14ComposedLayoutINS4_7SwizzleILi3ELi4ELi3EEENS4_18smem_ptr_flag_bitsILi32EEENSS_INS5_IJNSA_ILi8EEENSA_ILi32EEEEEENS5_IJS18_SB_EEEEEEEvNS4_8identityES11_S1C_vS1D_EENS_8epilogue10collective6detail29Sm90TmaWarpSpecializedAdapterINS1G_15DefaultEpilogueIfSJ_SJ_NS1F_6thread17LinearCombinationIfLi1EffLNS1K_9ScaleType4KindE0ELNS_15FloatRoundStyleE2EfEENS1_15EpilogueDefaultEEEEEvvEEEEvNT_6ParamsE,@function
        .size           _ZN7cutlass13device_kernelINS_4gemm6kernel13GemmUniversalIN4cute5tupleIJiiiiEEENS1_10collective13CollectiveMmaINS1_34MainloopSm90TmaGmmaWarpSpecializedILi2ENS5_IJNS4_1CILi1EEESB_SB_EEENS1_35KernelTmaWarpSpecializedCooperativeEEENS5_IJNSA_ILi128EEENSA_ILi256EEENSA_ILi64EEEEEEfNS5_IJlSB_lEEEfSJ_NS4_8TiledMMAINS4_8MMA_AtomIJNS4_4SM904GMMA30MMA_64x256x8_F32TF32TF32_SS_TNILNSN_7ScaleInE1ELSP_1EEEEEENS4_6LayoutINS5_IJNSA_ILi2EEESB_SB_EEENS5_IJSB_NSA_ILi0EEESV_EEEEENS5_IJNS4_10UnderscoreESY_SY_EEEEENS4_13SM90_TMA_LOADENS4_14ComposedLayoutINS4_7SwizzleILi3ELi4ELi3EEENS4_18smem_ptr_flag_bitsILi32EEENSS_INS5_IJNSA_ILi8EEENSA_ILi32EEEEEENS5_IJS18_SB_EEEEEEEvNS4_8identityES11_S1C_vS1D_EENS_8epilogue10collective6detail29Sm90TmaWarpSpecializedAdapterINS1G_15DefaultEpilogueIfSJ_SJ_NS1F_6thread17LinearCombinationIfLi1EffLNS1K_9ScaleType4KindE0ELNS_15FloatRoundStyleE2EfEENS1_15EpilogueDefaultEEEEEvvEEEEvNT_6ParamsE,(.L_x_318 - _ZN7cutlass13device_kernelINS_4gemm6kernel13GemmUniversalIN4cute5tupleIJiiiiEEENS1_10collective13CollectiveMmaINS1_34MainloopSm90TmaGmmaWarpSpecializedILi2ENS5_IJNS4_1CILi1EEESB_SB_EEENS1_35KernelTmaWarpSpecializedCooperativeEEENS5_IJNSA_ILi128EEENSA_ILi256EEENSA_ILi64EEEEEEfNS5_IJlSB_lEEEfSJ_NS4_8TiledMMAINS4_8MMA_AtomIJNS4_4SM904GMMA30MMA_64x256x8_F32TF32TF32_SS_TNILNSN_7ScaleInE1ELSP_1EEEEEENS4_6LayoutINS5_IJNSA_ILi2EEESB_SB_EEENS5_IJSB_NSA_ILi0EEESV_EEEEENS5_IJNS4_10UnderscoreESY_SY_EEEEENS4_13SM90_TMA_LOADENS4_14ComposedLayoutINS4_7SwizzleILi3ELi4ELi3EEENS4_18smem_ptr_flag_bitsILi32EEENSS_INS5_IJNSA_ILi8EEENSA_ILi32EEEEEENS5_IJS18_SB_EEEEEEEvNS4_8identityES11_S1C_vS1D_EENS_8epilogue10collective6detail29Sm90TmaWarpSpecializedAdapterINS1G_15DefaultEpilogueIfSJ_SJ_NS1F_6thread17LinearCombinationIfLi1EffLNS1K_9ScaleType4KindE0ELNS_15FloatRoundStyleE2EfEENS1_15EpilogueDefaultEEEEEvvEEEEvNT_6ParamsE)
        .other          _ZN7cutlass13device_kernelINS_4gemm6kernel13GemmUniversalIN4cute5tupleIJiiiiEEENS1_10collective13CollectiveMmaINS1_34MainloopSm90TmaGmmaWarpSpecializedILi2ENS5_IJNS4_1CILi1EEESB_SB_EEENS1_35KernelTmaWarpSpecializedCooperativeEEENS5_IJNSA_ILi128EEENSA_ILi256EEENSA_ILi64EEEEEEfNS5_IJlSB_lEEEfSJ_NS4_8TiledMMAINS4_8MMA_AtomIJNS4_4SM904GMMA30MMA_64x256x8_F32TF32TF32_SS_TNILNSN_7ScaleInE1ELSP_1EEEEEENS4_6LayoutINS5_IJNSA_ILi2EEESB_SB_EEENS5_IJSB_NSA_ILi0EEESV_EEEEENS5_IJNS4_10UnderscoreESY_SY_EEEEENS4_13SM90_TMA_LOADENS4_14ComposedLayoutINS4_7SwizzleILi3ELi4ELi3EEENS4_18smem_ptr_flag_bitsILi32EEENSS_INS5_IJNSA_ILi8EEENSA_ILi32EEEEEENS5_IJS18_SB_EEEEEEEvNS4_8identityES11_S1C_vS1D_EENS_8epilogue10collective6detail29Sm90TmaWarpSpecializedAdapterINS1G_15DefaultEpilogueIfSJ_SJ_NS1F_6thread17LinearCombinationIfLi1EffLNS1K_9ScaleType4KindE0ELNS_15FloatRoundStyleE2EfEENS1_15EpilogueDefaultEEEEEvvEEEEvNT_6ParamsE,@"STO_CUDA_ENTRY STV_DEFAULT"
_ZN7cutlass13device_kernelINS_4gemm6kernel13GemmUniversalIN4cute5tupleIJiiiiEEENS1_10collective13CollectiveMmaINS1_34MainloopSm90TmaGmmaWarpSpecializedILi2ENS5_IJNS4_1CILi1EEESB_SB_EEENS1_35KernelTmaWarpSpecializedCooperativeEEENS5_IJNSA_ILi128EEENSA_ILi256EEENSA_ILi64EEEEEEfNS5_IJlSB_lEEEfSJ_NS4_8TiledMMAINS4_8MMA_AtomIJNS4_4SM904GMMA30MMA_64x256x8_F32TF32TF32_SS_TNILNSN_7ScaleInE1ELSP_1EEEEEENS4_6LayoutINS5_IJNSA_ILi2EEESB_SB_EEENS5_IJSB_NSA_ILi0EEESV_EEEEENS5_IJNS4_10UnderscoreESY_SY_EEEEENS4_13SM90_TMA_LOADENS4_14ComposedLayoutINS4_7SwizzleILi3ELi4ELi3EEENS4_18smem_ptr_flag_bitsILi32EEENSS_INS5_IJNSA_ILi8EEENSA_ILi32EEEEEENS5_IJS18_SB_EEEEEEEvNS4_8identityES11_S1C_vS1D_EENS_8epilogue10collective6detail29Sm90TmaWarpSpecializedAdapterINS1G_15DefaultEpilogueIfSJ_SJ_NS1F_6thread17LinearCombinationIfLi1EffLNS1K_9ScaleType4KindE0ELNS_15FloatRoundStyleE2EfEENS1_15EpilogueDefaultEEEEEvvEEEEvNT_6ParamsE:
[----:B------:R-:W0:Y:S01]  /*0000*/  LDC R1, c[0x0][0x28] ;  /* 0x00000a00ff017b82 */ /* 0x000e220000000800 */
[----:B------:R-:W1:Y:S01]  /*0010*/  S2R R18, SR_TID.X ;  /* 0x0000000000127919 */ /* 0x000e620000002100 */
[----:B------:R-:W-:Y:S01]  /*0020*/  ELECT P0, URZ, PT ;  /* 0x00000000003f782f */ /* 0x000fe20003800000 */
[----:B------:R-:W-:Y:S01]  /*0030*/  BSSY B0, `(.L_x_0) ;  /* 0x000000f000007945 */ /* 0x000fe20003800000 */
[--C-:B-1----:R-:W-:Y:S02]  /*0040*/  SHF.R.U32.HI R0, RZ, 0x5, R18.reuse ;  /* 0x00000005ff007819 */ /* 0x102fe40000011612 */
[----:B------:R-:W-:-:S03]  /*0050*/  SHF.R.U32.HI R22, RZ, 0x7, R18 ;  /* 0x00000007ff167819 */ /* 0x000fc60000011612 */
[----:B------:R-:W1:Y:S04]  /*0060*/  SHFL.IDX PT, R5, R0, RZ, 0x1f ;  /* 0x00001fff00057589 */ /* 0x000e6800000e0000 */
[----:B------:R2:W3:Y:S01]  /*0070*/  SHFL.IDX PT, R8, R22, RZ, 0x1f ;  /* 0x00001fff16087589 */ /* 0x0004e200000e0000 */
[----:B-1----:R-:W-:-:S13]  /*0080*/  ISETP.NE.OR P0, PT, R5, RZ, !P0 ;  /* 0x000000ff0500720c */ /* 0x002fda0004705670 */
[----:B0-23--:R-:W-:Y:S05]  /*0090*/  @P0 BRA `(.L_x_1) ;  /* 0x0000000000200947 */ /* 0x00dfea0003800000 */
[----:B------:R-:W-:Y:S02]  /*00a0*/  ULDC.64 UR4, c[0x0][0x198] ;  /* 0x0000660000047ab9 */ /* 0x000fe40000000a00 */
[----:B------:R-:W-:Y:S02]  /*00b0*/  UIADD3 UR6, UP0, UR4, 0xf0, URZ ;  /* 0x000000f004067890 */ /* 0x000fe4000ff1e03f */
[----:B------:R-:W-:Y:S02]  /*00c0*/  UIADD3 UR4, UP1, UR4, 0x1f0, URZ ;  /* 0x000001f004047890 */ /* 0x000fe4000ff3e03f */
[----:B------:R-:W-:Y:S02]  /*00d0*/  UIADD3.X UR7, URZ, UR5, URZ, UP0, !UPT ;  /* 0x000000053f077290 */ /* 0x000fe400087fe43f */
[----:B------:R-:W-:-:S07]  /*00e0*/  UIADD3.X UR5, URZ, UR5, URZ, UP1, !UPT ;  /* 0x000000053f057290 */ /* 0x000fce0008ffe43f */
[----:B------:R0:W-:Y:S02]  /*00f0*/  UTMACCTL.PF [UR6] ;  /* 0x00000000060079b9 */ /* 0x0001e40008040000 */
[----:B------:R0:W-:Y:S02]  /*0100*/  UTMACCTL.PF [UR4] ;  /* 0x00000000040079b9 */ /* 0x0001e40008040000 */
[----:B0-----:R-:W-:Y:S01]  /*0110*/  NOP ;  /* 0x0000000000007918 */ /* 0x001fe20000000000 */
.L_x_1:
[----:B------:R-:W-:Y:S05]  /*0120*/  BSYNC B0 ;  /* 0x0000000000007941 */ /* 0x000fea0003800000 */
.L_x_0:
[----:B------:R-:W0:Y:S02]  /*0130*/  SHFL.IDX PT, R2, R0, RZ, 0x1f ;  /* 0x00001fff00027589 */ /* 0x000e2400000e0000 */
[----:B0-----:R-:W-:-:S13]  /*0140*/  ISETP.NE.AND P0, PT, R2, RZ, PT ;  /* 0x000000ff0200720c */ /* 0x001fda0003f05270 */
[----:B------:R-:W-:Y:S05]  /*0150*/  @P0 BRA `(.L_x_2) ;  /* 0x0000000000480947 */ /* 0x000fea0003800000 */
[----:B------:R-:W0:Y:S01]  /*0160*/  S2UR UR8, SR_CgaCtaId ;  /* 0x00000000000879c3 */ /* 0x000e220000008800 */
[----:B------:R-:W-:Y:S01]  /*0170*/  UMOV UR4, 0x400 ;  /* 0x0000040000047882 */ /* 0x000fe20000000000 */
[----:B------:R-:W-:Y:S01]  /*0180*/  UMOV UR5, 0x1 ;  /* 0x0000000100057882 */ /* 0x000fe20000000000 */
[----:B------:R-:W-:Y:S01]  /*0190*/  UMOV UR6, 0x100 ;  /* 0x0000010000067882 */ /* 0x000fe20000000000 */
[----:B------:R-:W-:Y:S01]  /*01a0*/  ELECT P0, URZ, PT ;  /* 0x00000000003f782f */ /* 0x000fe20003800000 */
[----:B------:R-:W-:-:S04]  /*01b0*/  UIADD3 UR6, -UR6, 0x100000, URZ ;  /* 0x0010000006067890 */ /* 0x000fc8000fffe13f */
[----:B------:R-:W-:Y:S02]  /*01c0*/  USHF.L.U32 UR7, UR6, 0xb, URZ ;  /* 0x0000000b06077899 */ /* 0x000fe4000800063f */
[----:B------:R-:W-:Y:S02]  /*01d0*/  USHF.L.U32 UR6, UR6, 0x1, URZ ;  /* 0x0000000106067899 */ /* 0x000fe4000800063f */
[----:B0-----:R-:W-:Y:S02]  /*01e0*/  ULEA UR8, UR8, UR4, 0x18 ;  /* 0x0000000408087291 */ /* 0x001fe4000f8ec03f */
[----:B------:R-:W-:-:S04]  /*01f0*/  UIADD3 UR4, -UR5, 0x100000, URZ ;  /* 0x0010000005047890 */ /* 0x000fc8000fffe13f */
[----:B------:R-:W-:Y:S02]  /*0200*/  USHF.L.U32 UR5, UR4, 0xb, URZ ;  /* 0x0000000b04057899 */ /* 0x000fe4000800063f */
[----:B------:R-:W-:Y:S01]  /*0210*/  USHF.L.U32 UR4, UR4, 0x1, URZ ;  /* 0x0000000104047899 */ /* 0x000fe2000800063f */
[----:B------:R-:W0:Y:S11]  /*0220*/  FENCE.VIEW.ASYNC.S ;  /* 0x00000000000073c6 */ /* 0x000e360000000000 */
[----:B0-----:R0:W1:Y:S01]  /*0230*/  SYNCS.EXCH.64 URZ, [UR8], UR4 ;  /* 0x00000004083f75b2 */ /* 0x0010620008000100 */
[----:B------:R0:W2:Y:S01]  /*0240*/  SYNCS.EXCH.64 URZ, [UR8+0x10], UR6 ;  /* 0x00001006083f75b2 */ /* 0x0000a20008000100 */
[----:B------:R0:W3:Y:S01]  /*0250*/  SYNCS.EXCH.64 URZ, [UR8+0x8], UR4 ;  /* 0x00000804083f75b2 */ /* 0x0000e20008000100 */
[----:B------:R0:W4:Y:S01]  /*0260*/  SYNCS.EXCH.64 URZ, [UR8+0x18], UR6 ;  /* 0x00001806083f75b2 */ /* 0x0001220008000100 */
[----:B------:R-:W-:Y:S01]  /*0270*/  NOP ;  /* 0x0000000000007918 */ /* 0x000fe20000000000 */
.L_x_2:
[----:B------:R-:W5:Y:S01]  /*0280*/  SHFL.IDX PT, R0, R0, RZ, 0x1f ;  /* 0x00001fff00007589 */ /* 0x000f6200000e0000 */
[----:B------:R-:W-:Y:S01]  /*0290*/  ELECT P0, URZ, PT ;  /* 0x00000000003f782f */ /* 0x000fe20003800000 */
[----:B------:R-:W1:Y:S01]  /*02a0*/  LDC R2, c[0x0][0x65c] ;  /* 0x00019700ff027b82 */ /* 0x000e620000000800 */
[----:B------:R-:W-:Y:S01]  /*02b0*/  SHF.R.S32.HI R6, RZ, 0x1f, R5 ;  /* 0x0000001fff067819 */ /* 0x000fe20000011405 */
[----:B------:R-:W2:Y:S01]  /*02c0*/  S2R R3, SR_CTAID.Y ;  /* 0x0000000000037919 */ /* 0x000ea20000002600 */
[----:B0-----:R-:W-:Y:S01]  /*02d0*/  UMOV UR4, 0x20 ;  /* 0x0000002000047882 */ /* 0x001fe20000000000 */
[----:B------:R-:W-:Y:S01]  /*02e0*/  ISETP.NE.AND P2, PT, R8, RZ, PT ;  /* 0x000000ff0800720c */ /* 0x000fe20003f45270 */
[----:B------:R-:W-:Y:S01]  /*02f0*/  NOP ;  /* 0x0000000000007918 */ /* 0x000fe20000000000 */
[----:B------:R-:W0:Y:S01]  /*0300*/  S2R R4, SR_CTAID.X ;  /* 0x0000000000047919 */ /* 0x000e220000002500 */
[----:B------:R-:W-:Y:S01]  /*0310*/  LEA.HI R6, R6, R5, RZ, 0x2 ;  /* 0x0000000506067211 */ /* 0x000fe200078f10ff */
[----:B------:R-:W-:Y:S01]  /*0320*/  NOP ;  /* 0x0000000000007918 */ /* 0x000fe20000000000 */
[----:B-----5:R-:W-:-:S02]  /*0330*/  ISETP.NE.OR P0, PT, R0, RZ, !P0 ;  /* 0x000000ff0000720c */ /* 0x020fc40004705670 */
[----:B-1----:R-:W-:-:S04]  /*0340*/  ISETP.NE.AND P3, PT, R2, 0x1, PT ;  /* 0x000000010200780c */ /* 0x002fc80003f65270 */
[----:B------:R-:W-:Y:S02]  /*0350*/  P2R R0, PR, RZ, 0x8 ;  /* 0x00000008ff007803 */ /* 0x000fe40000000000 */
[----:B------:R-:W-:-:S05]  /*0360*/  LOP3.LUT R0, R6, 0xfffffffc, RZ, 0xc0, !PT ;  /* 0xfffffffc06007812 */ /* 0x000fca00078ec0ff */
[----:B------:R-:W-:Y:S01]  /*0370*/  VOTEU.ALL UP0, P0 ;  /* 0x00000000003f7886 */ /* 0x000fe20000000000 */
[----:B------:R-:W-:Y:S01]  /*0380*/  IMAD.IADD R0, R5, 0x1, -R0 ;  /* 0x0000000105007824 */ /* 0x000fe200078e0a00 */
[----:B------:R-:W0:Y:S01]  /*0390*/  @P3 LDC R17, c[0x0][0x10] ;  /* 0x00000400ff113b82 */ /* 0x000e220000000800 */
[----:B------:R-:W-:Y:S01]  /*03a0*/  VOTEU.ALL UP1, P0 ;  /* 0x00000000003f7886 */ /* 0x000fe20000020000 */
[----:B--2---:R-:W-:Y:S01]  /*03b0*/  @P3 IMAD.MOV.U32 R6, RZ, RZ, R3 ;  /* 0x000000ffff063224 */ /* 0x004fe200078e0003 */
[----:B------:R-:W-:Y:S01]  /*03c0*/  @!UP0 UMOV UR6, 0x400 ;  /* 0x0000040000068882 */ /* 0x000fe20000000000 */
[----:B------:R-:W-:-:S04]  /*03d0*/  @!UP0 UIADD3 UR4, -UR4, 0x100000, URZ ;  /* 0x0010000004048890 */ /* 0x000fc8000fffe13f */
[----:B------:R-:W-:Y:S02]  /*03e0*/  @!UP0 USHF.L.U32 UR5, UR4, 0xb, URZ ;  /* 0x0000000b04058899 */ /* 0x000fe4000800063f */
[----:B------:R-:W-:Y:S01]  /*03f0*/  @!UP0 USHF.L.U32 UR4, UR4, 0x1, URZ ;  /* 0x0000000104048899 */ /* 0x000fe2000800063f */
[----:B------:R-:W-:Y:S02]  /*0400*/  @P3 IMAD.MOV.U32 R7, RZ, RZ, RZ ;  /* 0x000000ffff073224 */ /* 0x000fe400078e00ff */
[----:B------:R-:W-:Y:S01]  /*0410*/  IMAD.MOV.U32 R5, RZ, RZ, RZ ;  /* 0x000000ffff057224 */ /* 0x000fe200078e00ff */
[----:B------:R-:W1:Y:S01]  /*0420*/  @!UP0 S2UR UR7, SR_CgaCtaId ;  /* 0x00000000000789c3 */ /* 0x000e620000008800 */
[----:B------:R-:W-:-:S07]  /*0430*/  @P3 IMAD.MOV.U32 R11, RZ, RZ, RZ ;  /* 0x000000ffff0b3224 */ /* 0x000fce00078e00ff */
[----:B------:R-:W2:Y:S01]  /*0440*/  @!P3 LDC R9, c[0x0][0xc] ;  /* 0x00000300ff09bb82 */ /* 0x000ea20000000800 */
[----:B0-----:R-:W-:-:S04]  /*0450*/  @P3 IMAD.WIDE.U32 R16, R4, R17, R6 ;  /* 0x0000001104103225 */ /* 0x001fc800078e0006 */
[----:B------:R-:W-:Y:S01]  /*0460*/  @P3 IMAD.IADD R17, R17, 0x1, R11 ;  /* 0x0000000111113824 */ /* 0x000fe200078e020b */
[----:B-1----:R-:W-:Y:S01]  /*0470*/  @!UP0 ULEA UR6, UR7, UR6, 0x18 ;  /* 0x0000000607068291 */ /* 0x002fe2000f8ec03f */
[----:B------:R-:W-:Y:S01]  /*0480*/  VOTEU.ALL UP0, P0 ;  /* 0x00000000003f7886 */ /* 0x000fe20000000000 */
[----:B------:R-:W-:-:S04]  /*0490*/  ISETP.NE.AND P0, PT, R0, 0x3, PT ;  /* 0x000000030000780c */ /* 0x000fc80003f05270 */
[----:B------:R-:W-:Y:S01]  /*04a0*/  ISETP.EQ.OR P0, PT, R0, RZ, !P0 ;  /* 0x000000ff0000720c */ /* 0x000fe20004702670 */
[----:B--2---:R-:W-:-:S03]  /*04b0*/  @!P3 IMAD.WIDE.U32 R6, R9, R3, R4 ;  /* 0x000000030906b225 */ /* 0x004fc600078e0004 */
[C---:B------:R-:W-:Y:S01]  /*04c0*/  ISETP.EQ.AND P0, PT, R8.reuse, RZ, P0 ;  /* 0x000000ff0800720c */ /* 0x040fe20000702270 */
[----:B------:R-:W-:Y:S01]  /*04d0*/  VIADD R8, R8, 0xffffffff ;  /* 0xffffffff08087836 */ /* 0x000fe20000000000 */
[----:B------:R-:W0:Y:S02]  /*04e0*/  FENCE.VIEW.ASYNC.S ;  /* 0x00000000000073c6 */ /* 0x000e240000000000 */
[----:B0-----:R0:W3:Y:S01]  /*04f0*/  @!UP0 SYNCS.EXCH.64 URZ, [UR6+0x30], UR4 ;  /* 0x00003004063f85b2 */ /* 0x0010e20008000100 */
[----:B------:R-:W-:Y:S01]  /*0500*/  @!P3 IMAD.MOV.U32 R16, RZ, RZ, R6 ;  /* 0x000000ffff10b224 */ /* 0x000fe200078e0006 */
[----:B------:R-:W-:Y:S01]  /*0510*/  SEL R19, RZ, 0x1, !P0 ;  /* 0x00000001ff137807 */ /* 0x000fe20004000000 */
[----:B------:R-:W-:Y:S01]  /*0520*/  @!P3 IMAD.MOV.U32 R17, RZ, RZ, R7 ;  /* 0x000000ffff11b224 */ /* 0x000fe200078e0007 */
[----:B------:R-:W-:-:S04]  /*0530*/  ISETP.GE.U32.AND P1, PT, R8, 0x2, PT ;  /* 0x000000020800780c */ /* 0x000fc80003f26070 */
[----:B------:R-:W-:Y:S01]  /*0540*/  SEL R19, R19, 0x2, P1 ;  /* 0x0000000213137807 */ /* 0x000fe20000800000 */
[----:B------:R0:W3:Y:S01]  /*0550*/  @!UP1 SYNCS.EXCH.64 URZ, [UR6+0x38], UR4 ;  /* 0x00003804063f95b2 */ /* 0x0000e20008000100 */
[----:B------:R-:W-:Y:S01]  /*0560*/  NOP ;  /* 0x0000000000007918 */ /* 0x000fe20000000000 */
[----:B---34-:R-:W-:Y:S06]  /*0570*/  BAR.SYNC.DEFER_BLOCKING 0x0 ;  /* 0x0000000000007b1d */ /* 0x018fec0000010000 */
[----:B------:R-:W-:Y:S05]  /*0580*/  @!P2 BRA `(.L_x_3) ;  /* 0x00000084005ca947 */ /* 0x000fea0003800000 */
[----:B------:R-:W-:-:S13]  /*0590*/  ISETP.GT.U32.AND P0, PT, R8, 0x1, PT ;  /* 0x000000010800780c */ /* 0x000fda0003f04070 */
[----:B0-----:R-:W-:Y:S05]  /*05a0*/  @P0 EXIT ;  /* 0x000000000000094d */ /* 0x001fea0003800000 */
[----:B------:R-:W-:Y:S01]  /*05b0*/  ULDC.64 UR4, c[0x0][0x650] ;  /* 0x0001940000047ab9 */ /* 0x000fe20000000a00 */
[----:B------:R-:W-:Y:S01]  /*05c0*/  PRMT R0, RZ, 0x7610, R0 ;  /* 0x00007610ff007816 */ /* 0x000fe20000000000 */
[----:B------:R-:W-:Y:S01]  /*05d0*/  IMAD.MOV.U32 R153, RZ, RZ, -0x1 ;  /* 0xffffffffff997424 */ /* 0x000fe200078e00ff */
[----:B------:R-:W-:Y:S01]  /*05e0*/  ISETP.GE.U32.AND P0, PT, R16, UR4, PT ;  /* 0x0000000410007c0c */ /* 0x000fe2000bf06070 */
[----:B------:R-:W-:Y:S02]  /*05f0*/  IMAD.MOV.U32 R152, RZ, RZ, -0x1 ;  /* 0xffffffffff987424 */ /* 0x000fe400078e00ff */
[----:B------:R-:W-:Y:S01]  /*0600*/  IMAD.MOV.U32 R23, RZ, RZ, -0x1 ;  /* 0xffffffffff177424 */ /* 0x000fe200078e00ff */
[----:B------:R-:W-:-:S13]  /*0610*/  ISETP.GE.U32.AND.EX P0, PT, R17, UR5, PT, P0 ;  /* 0x0000000511007c0c */ /* 0x000fda000bf06100 */
[----:B------:R-:W-:Y:S05]  /*0620*/  @P0 BRA `(.L_x_4) ;  /* 0x0000000400540947 */ /* 0x000fea0003800000 */
[----:B------:R-:W0:Y:S01]  /*0630*/  LDC.64 R14, c[0x0][0x628] ;  /* 0x00018a00ff0e7b82 */ /* 0x000e220000000a00 */
[----:B------:R-:W-:Y:S02]  /*0640*/  IMAD.MOV.U32 R6, RZ, RZ, R16 ;  /* 0x000000ffff067224 */ /* 0x000fe400078e0010 */
[----:B------:R-:W-:-:S05]  /*0650*/  IMAD.MOV.U32 R7, RZ, RZ, R17 ;  /* 0x000000ffff077224 */ /* 0x000fca00078e0011 */
[----:B------:R-:W1:Y:S08]  /*0660*/  LDC R0, c[0x0][0x630] ;  /* 0x00018c00ff007b82 */ /* 0x000e700000000800 */
[----:B------:R-:W2:Y:S01]  /*0670*/  LDC.64 R20, c[0x0][0x620] ;  /* 0x00018800ff147b82 */ /* 0x000ea20000000a00 */
[----:B0-----:R-:W-:-:S04]  /*0680*/  ISETP.NE.U32.AND P0, PT, R14, RZ, PT ;  /* 0x000000ff0e00720c */ /* 0x001fc80003f05070 */
[----:B------:R-:W-:-:S13]  /*0690*/  ISETP.NE.AND.EX P0, PT, R15, RZ, PT, P0 ;  /* 0x000000ff0f00720c */ /* 0x000fda0003f05300 */
[----:B-12---:R-:W-:Y:S05]  /*06a0*/  @!P0 BRA `(.L_x_5) ;  /* 0x0000000000288947 */ /* 0x006fea0003800000 */
[----:B------:R-:W0:Y:S02]  /*06b0*/  LDC R11, c[0x0][0x634] ;  /* 0x00018d00ff0b7b82 */ /* 0x000e240000000800 */
[----:B0-----:R-:W-:-:S05]  /*06c0*/  IADD3 R11, P0, R16, R11, RZ ;  /* 0x0000000b100b7210 */ /* 0x001fca0007f1e0ff */
[----:B------:R-:W-:-:S04]  /*06d0*/  IMAD.X R13, RZ, RZ, R17, P0 ;  /* 0x000000ffff0d7224 */ /* 0x000fc800000e0611 */
[----:B------:R-:W-:-:S04]  /*06e0*/  IMAD.WIDE.U32 R6, R13, R14, RZ ;  /* 0x0000000e0d067225 */ /* 0x000fc800078e00ff */
[----:B------:R-:W-:-:S04]  /*06f0*/  IMAD.WIDE.U32 R8, P0, R11, R15, R6 ;  /* 0x0000000f0b087225 */ /* 0x000fc80007800006 */
[----:B------:R-:W-:-:S04]  /*0700*/  IMAD.WIDE.U32 R6, R11, R14, RZ ;  /* 0x0000000e0b067225 */ /* 0x000fc800078e00ff */
[----:B------:R-:W-:Y:S01]  /*0710*/  IMAD.X R11, RZ, RZ, RZ, P0 ;  /* 0x000000ffff0b7224 */ /* 0x000fe200000e06ff */
[----:B------:R-:W-:Y:S01]  /*0720*/  IADD3 RZ, P0, R7, R8, RZ ;  /* 0x0000000807ff7210 */ /* 0x000fe20007f1e0ff */
[----:B------:R-:W-:-:S04]  /*0730*/  IMAD.MOV.U32 R10, RZ, RZ, R9 ;  /* 0x000000ffff0a7224 */ /* 0x000fc800078e0009 */
[----:B------:R-:W-:-:S08]  /*0740*/  IMAD.WIDE.U32.X R6, R13, R15, R10, P0 ;  /* 0x0000000f0d067225 */ /* 0x000fd000000e040a */
.L_x_5:
[-CC-:B------:R-:W-:Y:S01]  /*0750*/  SHF.R.U64 R23, R6, R0.reuse, R7.reuse ;  /* 0x0000000006177219 */ /* 0x180fe20000001207 */
[----:B------:R-:W0:Y:S01]  /*0760*/  LDC R10, c[0x0][0x618] ;  /* 0x00018600ff0a7b82 */ /* 0x000e220000000800 */
[----:B------:R-:W-:Y:S01]  /*0770*/  SHF.R.U32.HI R5, RZ, R0, R7 ;  /* 0x00000000ff057219 */ /* 0x000fe20000011607 */
[----:B------:R-:W-:Y:S01]  /*0780*/  ULDC UR4, c[0x0][0x150] ;  /* 0x0000540000047ab9 */ /* 0x000fe20000000800 */
[----:B------:R-:W-:Y:S02]  /*0790*/  IADD3 R9, P0, RZ, -R23, RZ ;  /* 0x80000017ff097210 */ /* 0x000fe40007f1e0ff */
[----:B------:R-:W-:-:S03]  /*07a0*/  I2FP.F32.U32 R0, R4 ;  /* 0x0000000400007245 */ /* 0x000fc60000201000 */
[----:B------:R-:W1:Y:S01]  /*07b0*/  LDC.64 R28, c[0x0][0x640] ;  /* 0x00019000ff1c7b82 */ /* 0x000e620000000a00 */
[----:B------:R-:W-:Y:S02]  /*07c0*/  IMAD.X R11, RZ, RZ, ~R5, P0 ;  /* 0x000000ffff0b7224 */ /* 0x000fe400000e0e05 */
[----:B------:R-:W-:Y:S01]  /*07d0*/  FMUL R0, R0, UR4 ;  /* 0x0000000400007c20 */ /* 0x000fe20008400000 */
[----:B------:R-:W-:Y:S01]  /*07e0*/  IMAD.WIDE.U32 R6, R9, R20, R16 ;  /* 0x0000001409067225 */ /* 0x000fe200078e0010 */
[----:B------:R-:W-:-:S03]  /*07f0*/  ULDC UR4, c[0x0][0x154] ;  /* 0x0000550000047ab9 */ /* 0x000fc60000000800 */
[----:B------:R-:W-:Y:S01]  /*0800*/  IMAD R8, R11, R20, RZ ;  /* 0x000000140b087224 */ /* 0x000fe200078e02ff */
[----:B------:R-:W2:Y:S01]  /*0810*/  LDC R5, c[0x0][0x144] ;  /* 0x00005100ff057b82 */ /* 0x000ea20000000800 */
[----:B------:R-:W3:Y:S02]  /*0820*/  F2I.U32.TRUNC.NTZ R0, R0 ;  /* 0x0000000000007305 */ /* 0x000ee4000020f000 */
[----:B------:R-:W-:-:S04]  /*0830*/  IMAD R9, R9, R21, R8 ;  /* 0x0000001509097224 */ /* 0x000fc800078e0208 */
[----:B------:R-:W-:Y:S01]  /*0840*/  IMAD.IADD R7, R7, 0x1, R9 ;  /* 0x0000000107077824 */ /* 0x000fe200078e0209 */
[----:B------:R-:W4:Y:S01]  /*0850*/  LDC R12, c[0x0][0x608] ;  /* 0x00018200ff0c7b82 */ /* 0x000f220000000800 */
[----:B------:R-:W-:-:S03]  /*0860*/  IMAD.MOV.U32 R9, RZ, RZ, -0x1 ;  /* 0xffffffffff097424 */ /* 0x000fc600078e00ff */
[-CC-:B0-----:R-:W-:Y:S02]  /*0870*/  SHF.R.U64 R20, R6, R10.reuse, R7.reuse ;  /* 0x0000000a06147219 */ /* 0x181fe40000001207 */
[----:B------:R-:W-:Y:S02]  /*0880*/  I2FP.F32.U32 R6, R3 ;  /* 0x0000000300067245 */ /* 0x000fe40000201000 */
[----:B------:R-:W0:Y:S01]  /*0890*/  LDC R26, c[0x0][0x658] ;  /* 0x00019600ff1a7b82 */ /* 0x000e220000000800 */
[----:B-1----:R-:W-:Y:S01]  /*08a0*/  ISETP.NE.U32.AND P0, PT, R28, RZ, PT ;  /* 0x000000ff1c00720c */ /* 0x002fe20003f05070 */
[----:B---3--:R-:W-:Y:S01]  /*08b0*/  IMAD.MOV R8, RZ, RZ, -R0 ;  /* 0x000000ffff087224 */ /* 0x008fe200078e0a00 */
[----:B------:R-:W-:Y:S01]  /*08c0*/  SHF.R.U32.HI R7, RZ, R10, R7 ;  /* 0x0000000aff077219 */ /* 0x000fe20000011607 */
[----:B------:R-:W-:Y:S01]  /*08d0*/  FMUL R6, R6, UR4 ;  /* 0x0000000406067c20 */ /* 0x000fe20008400000 */
[----:B------:R-:W-:-:S03]  /*08e0*/  ISETP.NE.AND.EX P0, PT, R29, RZ, PT, P0 ;  /* 0x000000ff1d00720c */ /* 0x000fc60003f05300 */
[----:B------:R-:W1:Y:S01]  /*08f0*/  LDC R14, c[0x0][0x148] ;  /* 0x00005200ff0e7b82 */ /* 0x000e620000000800 */
[----:B--2---:R-:W-:-:S07]  /*0900*/  IMAD R0, R5, R8, R4 ;  /* 0x0000000805007224 */ /* 0x004fce00078e0204 */
[----:B------:R-:W2:Y:S01]  /*0910*/  LDC R24, c[0x0][0x600] ;  /* 0x00018000ff187b82 */ /* 0x000ea20000000800 */
[-CC-:B----4-:R-:W-:Y:S02]  /*0920*/  SHF.R.U64 R30, R20, R12.reuse, R7.reuse ;  /* 0x0000000c141e7219 */ /* 0x190fe40000001207 */
[----:B------:R-:W-:Y:S01]  /*0930*/  SHF.R.U32.HI R5, RZ, R12, R7 ;  /* 0x0000000cff057219 */ /* 0x000fe20000011607 */
[----:B------:R-:W-:Y:S01]  /*0940*/  IMAD.MOV.U32 R7, RZ, RZ, 0x1 ;  /* 0x00000001ff077424 */ /* 0x000fe200078e00ff */
[----:B------:R3:W4:Y:S03]  /*0950*/  F2I.U32.TRUNC.NTZ R12, R6 ;  /* 0x00000006000c7305 */ /* 0x000726000020f000 */
[----:B------:R-:W1:Y:S01]  /*0960*/  LDC R15, c[0x0][0x648] ;  /* 0x00019200ff0f7b82 */ /* 0x000e620000000800 */
[-C--:B0-----:R-:W-:Y:S02]  /*0970*/  SHF.L.U32 R4, R9, R26.reuse, RZ ;  /* 0x0000001a09047219 */ /* 0x081fe400000006ff */
[----:B------:R-:W-:-:S02]  /*0980*/  SHF.R.U64 R32, R30, R26, R5 ;  /* 0x0000001a1e207219 */ /* 0x000fc40000001205 */
[----:B------:R-:W-:Y:S02]  /*0990*/  LOP3.LUT R11, RZ, R4, RZ, 0x33, !PT ;  /* 0x00000004ff0b7212 */ /* 0x000fe400078e33ff */
[-C--:B------:R-:W-:Y:S01]  /*09a0*/  SHF.R.U32.HI R5, RZ, R26.reuse, R5 ;  /* 0x0000001aff057219 */ /* 0x080fe20000011605 */
[----:B------:R-:W0:Y:S01]  /*09b0*/  LDC R21, c[0x0][0x638] ;  /* 0x00018e00ff157b82 */ /* 0x000e220000000800 */
[----:B------:R-:W-:Y:S01]  /*09c0*/  SHF.L.U32 R10, R7, R26, RZ ;  /* 0x0000001a070a7219 */ /* 0x000fe200000006ff */
[----:B------:R-:W-:-:S06]  /*09d0*/  IMAD.MOV.U32 R4, RZ, RZ, R32 ;  /* 0x000000ffff047224 */ /* 0x000fcc00078e0020 */
[----:B------:R-:W0:Y:S01]  /*09e0*/  LDC R153, c[0x0][0x610] ;  /* 0x00018400ff997b82 */ /* 0x000e220000000800 */
[----:B---34-:R-:W-:Y:S05]  /*09f0*/  @!P0 BRA `(.L_x_6) ;  /* 0x0000000000288947 */ /* 0x018fea0003800000 */
[----:B------:R-:W3:Y:S02]  /*0a00*/  LDC R9, c[0x0][0x64c] ;  /* 0x00019300ff097b82 */ /* 0x000ee40000000800 */
[----:B---3--:R-:W-:-:S05]  /*0a10*/  IADD3 R9, P0, R32, R9, RZ ;  /* 0x0000000920097210 */ /* 0x008fca0007f1e0ff */
        /* <DEDUP_REMOVED lines=8> */
.L_x_6:
[----:B-1----:R-:W-:Y:S01]  /*0aa0*/  SHF.R.U64 R4, R4, R15, R5 ;  /* 0x0000000f04047219 */ /* 0x002fe20000001205 */
[----:B--2---:R-:W-:Y:S01]  /*0ab0*/  VIADD R5, R24, 0xffffffff ;  /* 0xffffffff18057836 */ /* 0x004fe20000000000 */
[----:B------:R-:W-:Y:S01]  /*0ac0*/  LOP3.LUT R11, R30, R11, RZ, 0xc0, !PT ;  /* 0x0000000b1e0b7212 */ /* 0x000fe200078ec0ff */
[----:B------:R-:W-:Y:S02]  /*0ad0*/  IMAD.MOV R12, RZ, RZ, -R12 ;  /* 0x000000ffff0c7224 */ /* 0x000fe400078e0a0c */
[----:B------:R-:W-:Y:S02]  /*0ae0*/  IMAD.MOV R6, RZ, RZ, -R4 ;  /* 0x000000ffff067224 */ /* 0x000fe400078e0a04 */
[----:B------:R-:W-:Y:S01]  /*0af0*/  IMAD R11, R10, R4, R11 ;  /* 0x000000040a0b7224 */ /* 0x000fe200078e020b */
[----:B------:R-:W-:Y:S01]  /*0b00*/  LOP3.LUT R4, R20, R5, RZ, 0xc0, !PT ;  /* 0x0000000514047212 */ /* 0x000fe200078ec0ff */
[----:B------:R-:W-:Y:S02]  /*0b10*/  @P3 IMAD R0, R14, R12, R3 ;  /* 0x0000000c0e003224 */ /* 0x000fe400078e0203 */
[----:B0-----:R-:W-:-:S02]  /*0b20*/  IMAD R3, R6, R21, R32 ;  /* 0x0000001506037224 */ /* 0x001fc400078e0220 */
[----:B------:R-:W-:Y:S02]  /*0b30*/  IMAD R153, R11, R153, R0 ;  /* 0x000000990b997224 */ /* 0x000fe400078e0200 */
[----:B------:R-:W-:Y:S02]  /*0b40*/  IMAD R4, R3, R24, R4 ;  /* 0x0000001803047224 */ /* 0x000fe400078e0204 */
[----:B------:R-:W-:-:S03]  /*0b50*/  IMAD.MOV.U32 R0, RZ, RZ, 0x1 ;  /* 0x00000001ff007424 */ /* 0x000fc600078e00ff */
[----:B------:R-:W-:Y:S02]  /*0b60*/  SEL R152, R4, R153, !P3 ;  /* 0x0000009904987207 */ /* 0x000fe40005800000 */
[----:B------:R-:W-:-:S07]  /*0b70*/  SEL R153, R153, R4, !P3 ;  /* 0x0000000499997207 */ /* 0x000fce0005800000 */
.L_x_4:
[----:B------:R-:W-:-:S08]  /*0b80*/  NOP ;  /* 0x0000000000007918 */ /* 0x000fd00000000000 */
[----:B------:R-:W0:Y:S02]  /*0b90*/  USETMAXREG.TRY_ALLOC.CTAPOOL UP0, 0xe8 ;  /* 0x000000e8000079c8 */ /* 0x000e240008000600 */
[----:B0-----:R-:W-:-:S13]  /*0ba0*/  PLOP3.LUT P0, PT, PT, PT, UP0, 0x80, 0x0 ;  /* 0x000000000000781c */ /* 0x001fda0003f0f008 */
[----:B------:R-:W-:Y:S05]  /*0bb0*/  @!P0 BRA `(.L_x_4) ;  /* 0xfffffffc00f08947 */ /* 0x000fea000383ffff */
[----:B------:R-:W-:Y:S01]  /*0bc0*/  ULDC.64 UR4, c[0x0][0x598] ;  /* 0x0001660000047ab9 */ /* 0x000fe20000000a00 */
[----:B------:R-:W-:Y:S01]  /*0bd0*/  ULDC.64 UR36, c[0x0][0x208] ;  /* 0x0000820000247ab9 */ /* 0x000fe20000000a00 */
[----:B------:R-:W-:-:S04]  /*0be0*/  ISETP.NE.U32.AND P0, PT, RZ, UR4, PT ;  /* 0x00000004ff007c0c */ /* 0x000fc8000bf05070 */
[----:B------:R-:W-:-:S13]  /*0bf0*/  ISETP.NE.AND.EX P0, PT, RZ, UR5, PT, P0 ;  /* 0x00000005ff007c0c */ /* 0x000fda000bf05300 */
[----:B------:R-:W-:Y:S05]  /*0c00*/  @!P0 BRA `(.L_x_7) ;  /* 0x00000000001c8947 */ /* 0x000fea0003800000 */
[----:B------:R-:W0:Y:S02]  /*0c10*/  LDC.64 R4, c[0x0][0x598] ;  /* 0x00016600ff047b82 */ /* 0x000e240000000a00 */
[----:B0-----:R-:W2:Y:S02]  /*0c20*/  LDG.E.64 R4, desc[UR36][R4.64] ;  /* 0x0000002404047981 */ /* 0x001ea4000c1e1b00 */
[----:B--2---:R-:W-:-:S04]  /*0c30*/  ISETP.NE.U32.AND P0, PT, R4, RZ, PT ;  /* 0x000000ff0400720c */ /* 0x004fc80003f05070 */
[----:B------:R-:W-:-:S13]  /*0c40*/  ISETP.NE.AND.EX P0, PT, R5, RZ, PT, P0 ;  /* 0x000000ff0500720c */ /* 0x000fda0003f05300 */
[----:B------:R-:W-:Y:S05]  /*0c50*/  @!P0 BRA `(.L_x_7) ;  /* 0x0000000000088947 */ /* 0x000fea0003800000 */
[----:B------:R0:W5:Y:S01]  /*0c60*/  LD.E R154, desc[UR36][R4.64] ;  /* 0x00000024049a7980 */ /* 0x000162000c101900 */
[----:B------:R-:W-:Y:S05]  /*0c70*/  BRA `(.L_x_8) ;  /* 0x0000000000247947 */ /* 0x000fea0003800000 */
.L_x_7:
[----:B------:R-:W-:Y:S02]  /*0c80*/  ULDC.64 UR4, c[0x0][0x588] ;  /* 0x0001620000047ab9 */ /* 0x000fe40000000a00 */
[----:B------:R-:W-:-:S04]  /*0c90*/  ISETP.NE.U32.AND P0, PT, RZ, UR4, PT ;  /* 0x00000004ff007c0c */ /* 0x000fc8000bf05070 */
[----:B------:R-:W-:-:S13]  /*0ca0*/  ISETP.NE.AND.EX P0, PT, RZ, UR5, PT, P0 ;  /* 0x00000005ff007c0c */ /* 0x000fda000bf05300 */
[----:B------:R-:W-:Y:S05]  /*0cb0*/  @!P0 BRA `(.L_x_9) ;  /* 0x00000000000c8947 */ /* 0x000fea0003800000 */
[----:B------:R-:W0:Y:S02]  /*0cc0*/  LDC.64 R154, c[0x0][0x588] ;  /* 0x00016200ff9a7b82 */ /* 0x000e240000000a00 */
[----:B0-----:R1:W5:Y:S01]  /*0cd0*/  LDG.E R154, desc[UR36][R154.64] ;  /* 0x000000249a9a7981 */ /* 0x001362000c1e1900 */
[----:B------:R-:W-:Y:S05]  /*0ce0*/  BRA `(.L_x_8) ;  /* 0x0000000000087947 */ /* 0x000fea0003800000 */
.L_x_9:
[----:B------:R-:W-:Y:S02]  /*0cf0*/  ULDC UR4, c[0x0][0x580] ;  /* 0x0001600000047ab9 */ /* 0x000fe40000000800 */
[----:B------:R-:W-:-:S07]  /*0d00*/  IMAD.U32 R154, RZ, RZ, UR4 ;  /* 0x00000004ff9a7e24 */ /* 0x000fce000f8e00ff */
.L_x_8:
[----:B------:R-:W-:Y:S02]  /*0d10*/  ULDC.64 UR4, c[0x0][0x5a0] ;  /* 0x0001680000047ab9 */ /* 0x000fe40000000a00 */
[----:B------:R-:W-:-:S04]  /*0d20*/  ISETP.NE.U32.AND P0, PT, RZ, UR4, PT ;  /* 0x00000004ff007c0c */ /* 0x000fc8000bf05070 */
[----:B------:R-:W-:-:S13]  /*0d30*/  ISETP.NE.AND.EX P0, PT, RZ, UR5, PT, P0 ;  /* 0x00000005ff007c0c */ /* 0x000fda000bf05300 */
[----:B------:R-:W-:Y:S05]  /*0d40*/  @!P0 BRA `(.L_x_10) ;  /* 0x00000000001c8947 */ /* 0x000fea0003800000 */
[----:B0-----:R-:W0:Y:S02]  /*0d50*/  LDC.64 R4, c[0x0][0x5a0] ;  /* 0x00016800ff047b82 */ /* 0x001e240000000a00 */
[----:B0-----:R-:W2:Y:S02]  /*0d60*/  LDG.E.64 R4, desc[UR36][R4.64] ;  /* 0x0000002404047981 */ /* 0x001ea4000c1e1b00 */
[----:B--2---:R-:W-:-:S04]  /*0d70*/  ISETP.NE.U32.AND P0, PT, R4, RZ, PT ;  /* 0x000000ff0400720c */ /* 0x004fc80003f05070 */
[----:B------:R-:W-:-:S13]  /*0d80*/  ISETP.NE.AND.EX P0, PT, R5, RZ, PT, P0 ;  /* 0x000000ff0500720c */ /* 0x000fda0003f05300 */
[----:B------:R-:W-:Y:S05]  /*0d90*/  @!P0 BRA `(.L_x_10) ;  /* 0x0000000000088947 */ /* 0x000fea0003800000 */
[----:B-1----:R0:W5:Y:S01]  /*0da0*/  LD.E R155, desc[UR36][R4.64] ;  /* 0x00000024049b7980 */ /* 0x002162000c101900 */
[----:B------:R-:W-:Y:S05]  /*0db0*/  BRA `(.L_x_11) ;  /* 0x0000000000247947 */ /* 0x000fea0003800000 */
.L_x_10:
[----:B------:R-:W-:Y:S02]  /*0dc0*/  ULDC.64 UR4, c[0x0][0x590] ;  /* 0x0001640000047ab9 */ /* 0x000fe40000000a00 */
[----:B------:R-:W-:-:S04]  /*0dd0*/  ISETP.NE.U32.AND P0, PT, RZ, UR4, PT ;  /* 0x00000004ff007c0c */ /* 0x000fc8000bf05070 */
[----:B------:R-:W-:-:S13]  /*0de0*/  ISETP.NE.AND.EX P0, PT, RZ, UR5, PT, P0 ;  /* 0x00000005ff007c0c */ /* 0x000fda000bf05300 */
[----:B------:R-:W-:Y:S05]  /*0df0*/  @!P0 BRA `(.L_x_12) ;  /* 0x00000000000c8947 */ /* 0x000fea0003800000 */
[----:B0-----:R-:W1:Y:S02]  /*0e00*/  LDC.64 R4, c[0x0][0x590] ;  /* 0x00016400ff047b82 */ /* 0x001e640000000a00 */
[----:B-1----:R1:W5:Y:S01]  /*0e10*/  LDG.E R155, desc[UR36][R4.64] ;  /* 0x00000024049b7981 */ /* 0x002362000c1e1900 */
[----:B------:R-:W-:Y:S05]  /*0e20*/  BRA `(.L_x_11) ;  /* 0x0000000000087947 */ /* 0x000fea0003800000 */
.L_x_12:
[----:B------:R-:W-:Y:S02]  /*0e30*/  ULDC UR4, c[0x0][0x584] ;  /* 0x0001610000047ab9 */ /* 0x000fe40000000800 */
[----:B-1----:R-:W-:-:S07]  /*0e40*/  IMAD.U32 R155, RZ, RZ, UR4 ;  /* 0x00000004ff9b7e24 */ /* 0x002fce000f8e00ff */
.L_x_11:
[----:B------:R-:W-:-:S13]  /*0e50*/  LOP3.LUT P0, RZ, R0, 0xff, RZ, 0xc0, !PT ;  /* 0x000000ff00ff7812 */ /* 0x000fda000780c0ff */
[----:B------:R-:W-:Y:S05]  /*0e60*/  @!P0 EXIT ;  /* 0x000000000000894d */ /* 0x000fea0003800000 */
[----:B------:R-:W-:Y:S01]  /*0e70*/  ULDC UR4, c[0x0][0x28c] ;  /* 0x0000a30000047ab9 */ /* 0x000fe20000000800 */
[----:B------:R-:W-:Y:S01]  /*0e80*/  LOP3.LUT R160, R19, 0x1, RZ, 0xfc, !PT ;  /* 0x0000000113a07812 */ /* 0x000fe200078efcff */
[----:B------:R-:W-:Y:S01]  /*0e90*/  UIADD3 UR4, UR4, 0x3f, URZ ;  /* 0x0000003f04047890 */ /* 0x000fe2000fffe03f */
[----:B------:R-:W-:Y:S01]  /*0ea0*/  UMOV UR38, URZ ;  /* 0x0000003f00267c82 */ /* 0x000fe20008000000 */
[----:B------:R-:W-:Y:S02]  /*0eb0*/  UMOV UR39, URZ ;  /* 0x0000003f00277c82 */ /* 0x000fe40008000000 */
[----:B------:R-:W-:-:S04]  /*0ec0*/  USHF.R.S32.HI UR5, URZ, 0x1f, UR4 ;  /* 0x0000001f3f057899 */ /* 0x000fc80008011404 */
[----:B------:R-:W-:-:S04]  /*0ed0*/  ULEA.HI UR5, UR5, UR4, URZ, 0x6 ;  /* 0x0000000405057291 */ /* 0x000fc8000f8f303f */
[----:B------:R-:W-:-:S12]  /*0ee0*/  USHF.R.S32.HI UR40, URZ, 0x6, UR5 ;  /* 0x000000063f287899 */ /* 0x000fd80008011405 */
.L_x_286:
[----:B------:R-:W-:Y:S01]  /*0ef0*/  LOP3.LUT R0, R18, 0x80, RZ, 0xc0, !PT ;  /* 0x0000008012007812 */ /* 0x000fe200078ec0ff */
[----:B--2---:R-:W2:Y:S01]  /*0f00*/  S2UR UR7, SR_CgaCtaId ;  /* 0x00000000000779c3 */ /* 0x004ea20000008800 */
[----:B------:R-:W-:Y:S02]  /*0f10*/  UMOV UR6, 0x400 ;  /* 0x0000040000067882 */ /* 0x000fe40000000000 */
[----:B------:R-:W-:-:S06]  /*0f20*/  SHF.R.U32.HI R0, RZ, 0x7, R0 ;  /* 0x00000007ff007819 */ /* 0x000fcc0000011600 */
[----:B---3--:R-:W3:Y:S01]  /*0f30*/  SHFL.IDX PT, R0, R0, RZ, 0x1f ;  /* 0x00001fff00007589 */ /* 0x008ee200000e0000 */
[----:B--2---:R-:W-:Y:S01]  /*0f40*/  ULEA UR42, UR7, UR6, 0x18 ;  /* 0x00000006072a7291 */ /* 0x004fe2000f8ec03f */
[----:B---3--:R-:W-:-:S13]  /*0f50*/  R2UR UR4, R0 ;  /* 0x00000000000472ca */ /* 0x008fda00000e0000 */
[----:B------:R-:W-:-:S04]  /*0f60*/  ULEA.HI UR5, UR4, UR4, URZ, 0x1 ;  /* 0x0000000404057291 */ /* 0x000fc8000f8f083f */
[----:B------:R-:W-:-:S04]  /*0f70*/  ULOP3.LUT UR5, UR5, 0x7fffe, URZ, 0xc0, !UPT ;  /* 0x0007fffe05057892 */ /* 0x000fc8000f8ec03f */
[----:B------:R-:W-:-:S03]  /*0f80*/  UIADD3 UR5, UR4, -UR5, URZ ;  /* 0x8000000504057290 */ /* 0x000fc6000fffe03f */
[----:B------:R-:W-:Y:S01]  /*0f90*/  ULDC UR4, c[0x0][0x28c] ;  /* 0x0000a30000047ab9 */ /* 0x000fe20000000800 */
[----:B------:R-:W-:Y:S01]  /*0fa0*/  ULEA UR5, UR5, UR42, 0xd ;  /* 0x0000002a05057291 */ /* 0x000fe2000f8e683f */
[----:B------:R-:W-:-:S03]  /*0fb0*/  ISETP.LT.AND P0, PT, RZ, UR4, PT ;  /* 0x00000004ff007c0c */ /* 0x000fc6000bf01270 */
[----:B------:R-:W-:-:S04]  /*0fc0*/  UIADD3 UR5, UR5, 0x100, URZ ;  /* 0x0000010005057890 */ /* 0x000fc8000fffe03f */
[----:B------:R-:W-:-:S04]  /*0fd0*/  USHF.R.U32.HI UR5, URZ, 0x4, UR5 ;  /* 0x000000043f057899 */ /* 0x000fc80008011605 */
[----:B------:R-:W-:Y:S02]  /*0fe0*/  ULOP3.LUT UR41, UR5, 0x3fff, URZ, 0xc0, !UPT ;  /* 0x00003fff05297892 */ /* 0x000fe4000f8ec03f */
[----:B-1--4-:R-:W-:Y:S10]  /*0ff0*/  @P0 BRA `(.L_x_13) ;  /* 0x0000000000400947 */ /* 0x012ff40003800000 */
[----:B------:R-:W-:Y:S01]  /*1000*/  MOV R0, 0x0 ;  /* 0x0000000000007802 */ /* 0x000fe20000000f00 */
[----:B------:R-:W-:Y:S01]  /*1010*/  ULDC.64 UR4, c[0x4][0x68] ;  /* 0x01001a0000047ab9 */ /* 0x000fe20000000a00 */
[----:B------:R-:W-:Y:S01]  /*1020*/  ULDC.64 UR6, c[0x4][0x8] ;  /* 0x0100020000067ab9 */ /* 0x000fe20000000a00 */
[----:B01----:R-:W-:Y:S01]  /*1030*/  IMAD.U32 R4, RZ, RZ, UR4 ;  /* 0x00000004ff047e24 */ /* 0x003fe2000f8e00ff */
[----:B------:R0:W1:Y:S01]  /*1040*/  LDC.64 R14, c[0x4][R0] ;  /* 0x01000000000e7b82 */ /* 0x0000620000000a00 */
[----:B------:R-:W-:Y:S01]  /*1050*/  IMAD.U32 R5, RZ, RZ, UR5 ;  /* 0x00000005ff057e24 */ /* 0x000fe2000f8e00ff */
[----:B------:R-:W-:Y:S01]  /*1060*/  ULDC.64 UR4, c[0x4][0x70] ;  /* 0x01001c0000047ab9 */ /* 0x000fe20000000a00 */
[----:B------:R-:W-:Y:S02]  /*1070*/  IMAD.U32 R10, RZ, RZ, UR6 ;  /* 0x00000006ff0a7e24 */ /* 0x000fe4000f8e00ff */
[----:B------:R-:W-:Y:S02]  /*1080*/  IMAD.U32 R6, RZ, RZ, UR4 ;  /* 0x00000004ff067e24 */ /* 0x000fe4000f8e00ff */
[----:B------:R-:W-:-:S02]  /*1090*/  IMAD.U32 R7, RZ, RZ, UR5 ;  /* 0x00000005ff077e24 */ /* 0x000fc4000f8e00ff */
[----:B------:R-:W-:Y:S02]  /*10a0*/  IMAD.U32 R11, RZ, RZ, UR7 ;  /* 0x00000007ff0b7e24 */ /* 0x000fe4000f8e00ff */
[----:B------:R-:W-:Y:S02]  /*10b0*/  IMAD.MOV.U32 R8, RZ, RZ, 0x1e1 ;  /* 0x000001e1ff087424 */ /* 0x000fe400078e00ff */
[----:B------:R-:W-:Y:S02]  /*10c0*/  IMAD.MOV.U32 R12, RZ, RZ, 0x1 ;  /* 0x00000001ff0c7424 */ /* 0x000fe400078e00ff */
[----:B0-----:R-:W-:-:S07]  /*10d0*/  IMAD.MOV.U32 R13, RZ, RZ, RZ ;  /* 0x000000ffff0d7224 */ /* 0x001fce00078e00ff */
[----:B------:R-:W-:-:S07]  /*10e0*/  LEPC R20, `(.L_x_13) ;  /* 0x000000001014794e */ /* 0x000fce0000000000 */
[----:B-1---5:R-:W-:Y:S05]  /*10f0*/  CALL.ABS.NOINC R14 ;  /* 0x000000000e007343 */ /* 0x022fea0003c00000 */
.L_x_13:
[----:B------:R-:W-:-:S13]  /*1100*/  ISETP.NE.AND P0, PT, R160, 0x3, PT ;  /* 0x00000003a000780c */ /* 0x000fda0003f05270 */
[----:B------:R-:W-:Y:S05]  /*1110*/  @!P0 BRA `(.L_x_14) ;  /* 0x0000000000048947 */ /* 0x000fea0003800000 */
[----:B------:R-:W-:Y:S01]  /*1120*/  BPT.TRAP 0x1 ;  /* 0x000000040000795c */ /* 0x000fe20000300000 */
.L_x_14:
[----:B------:R-:W-:Y:S02]  /*1130*/  IMAD.U32 R3, RZ, RZ, UR39 ;  /* 0x00000027ff037e24 */ /* 0x000fe4000f8e00ff */
[----:B------:R-:W-:-:S03]  /*1140*/  IMAD.U32 R0, RZ, RZ, UR38 ;  /* 0x00000026ff007e24 */ /* 0x000fc6000f8e00ff */
[----:B------:R-:W-:Y:S02]  /*1150*/  LEA R3, R3, UR42, 0x3 ;  /* 0x0000002a03037c11 */ /* 0x000fe4000f8e18ff */
[----:B------:R-:W-:-:S04]  /*1160*/  SHF.L.U32 R0, R0, 0x1f, RZ ;  /* 0x0000001f00007819 */ /* 0x000fc800000006ff */
[----:B------:R2:W3:Y:S01]  /*1170*/  SYNCS.PHASECHK.TRANS64.TRYWAIT P1, [R3+URZ], R0 ;  /* 0x00000000030075a7 */ /* 0x0004e2000802017f */
[----:B------:R-:W-:Y:S05]  /*1180*/  @!P0 BRA `(.L_x_15) ;  /* 0x0000000000048947 */ /* 0x000fea0003800000 */
[----:B------:R-:W-:Y:S01]  /*1190*/  BPT.TRAP 0x1 ;  /* 0x000000040000795c */ /* 0x000fe20000300000 */
.L_x_15:
[----:B---3--:R-:W-:Y:S05]  /*11a0*/  @P1 BRA `(.L_x_16) ;  /* 0x0000000000081947 */ /* 0x008fea0003800000 */
[----:B------:R-:W3:Y:S02]  /*11b0*/  SYNCS.PHASECHK.TRANS64.TRYWAIT P1, [R3+URZ], R0 ;  /* 0x00000000030075a7 */ /* 0x000ee4000802017f */
[----:B---3--:R-:W-:Y:S05]  /*11c0*/  @!P1 BRA `(.L_x_17) ;  /* 0x0000008c00c49947 */ /* 0x008fea0003800000 */
.L_x_16:
[----:B------:R-:W-:-:S04]  /*11d0*/  UISETP.LT.AND UP0, UPT, UR40, 0x1, UPT ;  /* 0x000000012800788c */ /* 0x000fc8000bf01270 */
[----:B------:R-:W-:-:S04]  /*11e0*/  USEL UR4, UR40, 0x1, UP0 ;  /* 0x0000000128047887 */ /* 0x000fc80008000000 */
[----:B------:R-:W-:-:S06]  /*11f0*/  UIADD3 UR4, UR40, -UR4, URZ ;  /* 0x8000000428047290 */ /* 0x000fcc000fffe03f */
[----:B--23--:R-:W-:Y:S01]  /*1200*/  IMAD.U32 R0, RZ, RZ, UR4 ;  /* 0x00000004ff007e24 */ /* 0x00cfe2000f8e00ff */
[----:B------:R-:W-:Y:S05]  /*1210*/  WARPSYNC.ALL ;  /* 0x0000000000007948 */ /* 0x000fea0003800000 */
[----:B------:R-:W-:Y:S01]  /*1220*/  ISETP.GE.AND P1, PT, R0, 0x1, PT ;  /* 0x000000010000780c */ /* 0x000fe20003f26270 */
[----:B------:R-:W-:Y:S01]  /*1230*/  UIADD3 UR4, UR42, 0x10100, URZ ;  /* 0x000101002a047890 */ /* 0x000fe2000fffe03f */
[----:B------:R-:W-:Y:S01]  /*1240*/  WARPGROUP.ARRIVE ;  /* 0x00000000000079c5 */ /* 0x000fe20000000000 */
[----:B------:R-:W-:Y:S01]  /*1250*/  UMOV UR9, 0x40000040 ;  /* 0x4000004000097882 */ /* 0x000fe20000000000 */
[----:B------:R-:W-:Y:S01]  /*1260*/  UMOV UR11, 0x40000040 ;  /* 0x40000040000b7882 */ /* 0x000fe20000000000 */
[----:B------:R-:W-:-:S04]  /*1270*/  USHF.R.U32.HI UR4, URZ, 0x4, UR4 ;  /* 0x000000043f047899 */ /* 0x000fc80008011604 */
[----:B------:R-:W-:Y:S02]  /*1280*/  ULOP3.LUT UR5, UR4, 0x3fff, URZ, 0xc0, !UPT ;  /* 0x00003fff04057892 */ /* 0x000fe4000f8ec03f */
[----:B------:R-:W-:Y:S02]  /*1290*/  ULOP3.LUT UR4, UR41, 0x10000, URZ, 0xfc, !UPT ;  /* 0x0001000029047892 */ /* 0x000fe4000f8efc3f */
[----:B------:R-:W-:Y:S02]  /*12a0*/  ULOP3.LUT UR5, UR5, 0x10000, URZ, 0xfc, !UPT ;  /* 0x0001000005057892 */ /* 0x000fe4000f8efc3f */
[----:B------:R-:W-:Y:S02]  /*12b0*/  ULEA UR6, UR39, UR4, 0xb ;  /* 0x0000000427067291 */ /* 0x000fe4000f8e583f */
[----:B------:R-:W-:-:S05]  /*12c0*/  ULEA UR7, UR39, UR5, 0xc ;  /* 0x0000000527077291 */ /* 0x000fca000f8e603f */
[----:B------:R-:W-:Y:S02]  /*12d0*/  UMOV UR8, UR6 ;  /* 0x0000000600087c82 */ /* 0x000fe40008000000 */
[----:B------:R-:W-:Y:S02]  /*12e0*/  UMOV UR10, UR7 ;  /* 0x00000007000a7c82 */ /* 0x000fe40008000000 */
[----:B------:R-:W-:Y:S01]  /*12f0*/  HGMMA.64x256x8.F32.TF32 R24, gdesc[UR8], RZ, !UPT, gsb0 ;  /* 0x07e00000081879f0 */ /* 0x000fe2000c0028ff */
[----:B------:R-:W-:Y:S02]  /*1300*/  UIADD3 UR8, UR6, 0x2, URZ ;  /* 0x0000000206087890 */ /* 0x000fe4000fffe03f */
[----:B------:R-:W-:Y:S01]  /*1310*/  UIADD3 UR10, UR7, 0x2, URZ ;  /* 0x00000002070a7890 */ /* 0x000fe2000fffe03f */
[----:B------:R-:W-:Y:S01]  /*1320*/  UMOV UR9, 0x40000040 ;  /* 0x4000004000097882 */ /* 0x000fe20000000000 */
[----:B------:R-:W-:Y:S01]  /*1330*/  UMOV UR11, 0x40000040 ;  /* 0x40000040000b7882 */ /* 0x000fe20000000000 */
[----:B------:R-:W-:-:S02]  /*1340*/  WARPGROUP.DEPBAR.LE gsb0, 0x0 ;  /* 0x00008000000079c5 */ /* 0x000fc40000010000 */
[----:B------:R-:W-:-:S15]  /*1350*/  WARPGROUP.ARRIVE ;  /* 0x00000000000079c5 */ /* 0x000fde0000000000 */
[----:B------:R-:W-:-:S05]  /*1360*/  NOP ;  /* 0x0000000000007918 */ /* 0x000fca0000000000 */
[----:B------:R-:W-:Y:S01]  /*1370*/  HGMMA.64x256x8.F32.TF32 R24, gdesc[UR8], R24, gsb0 ;  /* 0x07e00000081879f0 */ /* 0x000fe20008002818 */
[----:B------:R-:W-:Y:S02]  /*1380*/  UIADD3 UR8, UR6, 0x4, URZ ;  /* 0x0000000406087890 */ /* 0x000fe4000fffe03f */
[----:B------:R-:W-:Y:S01]  /*1390*/  UIADD3 UR10, UR7, 0x4, URZ ;  /* 0x00000004070a7890 */ /* 0x000fe2000fffe03f */
[----:B------:R-:W-:Y:S01]  /*13a0*/  UMOV UR9, 0x40000040 ;  /* 0x4000004000097882 */ /* 0x000fe20000000000 */
[----:B------:R-:W-:Y:S01]  /*13b0*/  UMOV UR11, 0x40000040 ;  /* 0x40000040000b7882 */ /* 0x000fe20000000000 */
[----:B------:R-:W-:Y:S02]  /*13c0*/  WARPGROUP.DEPBAR.LE gsb0, 0x0 ;  /* 0x00008000000079c5 */ /* 0x000fe40000010000 */
        /* <DEDUP_REMOVED lines=42> */
[----:B------:R-:W-:Y:S03]  /*1670*/  HGMMA.64x256x8.F32.TF32 R24, gdesc[UR8], R24, gsb0 ;  /* 0x07e00000081879f0 */ /* 0x000fe60008002818 */
[----:B------:R-:W-:Y:S02]  /*1680*/  WARPGROUP.DEPBAR.LE gsb0, 0x0 ;  /* 0x00008000000079c5 */ /* 0x000fe40000010000 */
[----:B------:R-:W-:Y:S05]  /*1690*/  @!P1 BRA `(.L_x_18) ;  /* 0x0000000400a49947 */ /* 0x000fea0003800000 */
[----:B------:R-:W-:-:S04]  /*16a0*/  UIADD3 UR6, UR39, 0x1, URZ ;  /* 0x0000000127067890 */ /* 0x000fc8000fffe03f */
[----:B------:R-:W-:-:S04]  /*16b0*/  UISETP.NE.AND UP0, UPT, UR6, 0x2, UPT ;  /* 0x000000020600788c */ /* 0x000fc8000bf05270 */
[----:B------:R-:W-:Y:S02]  /*16c0*/  USEL UR7, URZ, 0x1, UP0 ;  /* 0x000000013f077887 */ /* 0x000fe40008000000 */
[----:B------:R-:W-:Y:S02]  /*16d0*/  USEL UR6, UR6, URZ, UP0 ;  /* 0x0000003f06067287 */ /* 0x000fe40008000000 */
[----:B------:R-:W-:-:S06]  /*16e0*/  ULOP3.LUT UR7, UR38, UR7, URZ, 0x3c, !UPT ;  /* 0x0000000726077292 */ /* 0x000fcc000f8e3c3f */
[----:B01----:R-:W-:Y:S01]  /*16f0*/  IMAD.U32 R5, RZ, RZ, UR7 ;  /* 0x00000007ff057e24 */ /* 0x003fe2000f8e00ff */
[----:B------:R-:W-:-:S06]  /*1700*/  UMOV UR7, UR39 ;  /* 0x0000002700077c82 */ /* 0x000fcc0008000000 */
.L_x_25:
[----:B01----:R-:W-:Y:S05]  /*1710*/  @!P0 BRA `(.L_x_19) ;  /* 0x0000000000048947 */ /* 0x003fea0003800000 */
[----:B------:R-:W-:Y:S01]  /*1720*/  BPT.TRAP 0x1 ;  /* 0x000000040000795c */ /* 0x000fe20000300000 */
.L_x_19:
[----:B------:R-:W0:Y:S01]  /*1730*/  S2UR UR9, SR_CgaCtaId ;  /* 0x00000000000979c3 */ /* 0x000e220000008800 */
[----:B------:R-:W-:Y:S01]  /*1740*/  UMOV UR8, 0x400 ;  /* 0x0000040000087882 */ /* 0x000fe20000000000 */
[----:B------:R-:W-:Y:S01]  /*1750*/  SHF.L.U32 R3, R5, 0x1f, RZ ;  /* 0x0000001f05037819 */ /* 0x000fe200000006ff */
[----:B0-----:R-:W-:-:S04]  /*1760*/  ULEA UR8, UR9, UR8, 0x18 ;  /* 0x0000000809087291 */ /* 0x001fc8000f8ec03f */
[----:B------:R-:W-:-:S09]  /*1770*/  ULEA UR9, UR6, UR8, 0x3 ;  /* 0x0000000806097291 */ /* 0x000fd2000f8e183f */
[----:B------:R0:W1:Y:S01]  /*1780*/  SYNCS.PHASECHK.TRANS64.TRYWAIT P1, [UR9], R3 ;  /* 0x00000003ff0075a7 */ /* 0x0000620008020149 */
[----:B------:R-:W-:Y:S05]  /*1790*/  @!P0 BRA `(.L_x_20) ;  /* 0x0000000000048947 */ /* 0x000fea0003800000 */
[----:B------:R-:W-:Y:S01]  /*17a0*/  BPT.TRAP 0x1 ;  /* 0x000000040000795c */ /* 0x000fe20000300000 */
.L_x_20:
[----:B-1----:R-:W-:Y:S05]  /*17b0*/  @P1 BRA `(.L_x_21) ;  /* 0x0000000000081947 */ /* 0x002fea0003800000 */
[----:B------:R-:W1:Y:S02]  /*17c0*/  SYNCS.PHASECHK.TRANS64.TRYWAIT P1, [UR9], R3 ;  /* 0x00000003ff0075a7 */ /* 0x000e640008020149 */
[----:B-1----:R-:W-:Y:S05]  /*17d0*/  @!P1 BRA `(.L_x_22) ;  /* 0x0000008800549947 */ /* 0x002fea0003800000 */
.L_x_21:
[----:B------:R-:W-:Y:S01]  /*17e0*/  ULEA UR9, UR6, UR4, 0xb ;  /* 0x0000000406097291 */ /* 0x000fe2000f8e583f */
[----:B------:R-:W-:Y:S01]  /*17f0*/  WARPGROUP.ARRIVE ;  /* 0x00000000000079c5 */ /* 0x000fe20000000000 */
[----:B------:R-:W-:Y:S01]  /*1800*/  ULEA UR10, UR6, UR5, 0xc ;  /* 0x00000005060a7291 */ /* 0x000fe2000f8e603f */
[----:B------:R-:W-:Y:S01]  /*1810*/  UMOV UR13, 0x40000040 ;  /* 0x40000040000d7882 */ /* 0x000fe20000000000 */
[----:B------:R-:W-:-:S03]  /*1820*/  UMOV UR15, 0x40000040 ;  /* 0x40000040000f7882 */ /* 0x000fc60000000000 */
[----:B------:R-:W-:Y:S02]  /*1830*/  UMOV UR12, UR9 ;  /* 0x00000009000c7c82 */ /* 0x000fe40008000000 */
[----:B------:R-:W-:Y:S02]  /*1840*/  UMOV UR14, UR10 ;  /* 0x0000000a000e7c82 */ /* 0x000fe40008000000 */
[----:B------:R-:W-:Y:S01]  /*1850*/  HGMMA.64x256x8.F32.TF32 R24, gdesc[UR12], R24, gsb0 ;  /* 0x07e000000c1879f0 */ /* 0x000fe20008002818 */
        /* <DEDUP_REMOVED lines=58> */
[----:B------:R-:W-:Y:S01]  /*1c00*/  BPT.TRAP 0x1 ;  /* 0x000000040000795c */ /* 0x000fe20000300000 */
.L_x_23:
[----:B------:R-:W-:Y:S01]  /*1c10*/  ULEA UR8, UR7, UR8, 0x3 ;  /* 0x0000000807087291 */ /* 0x000fe2000f8e183f */
[----:B------:R-:W-:-:S03]  /*1c20*/  ISETP.GT.U32.AND P1, PT, R19, 0x1, PT ;  /* 0x000000011300780c */ /* 0x000fc60003f24070 */
[----:B------:R-:W-:-:S04]  /*1c30*/  UIADD3 UR8, UR8, 0x10, URZ ;  /* 0x0000001008087890 */ /* 0x000fc8000fffe03f */
[----:B------:R-:W-:-:S09]  /*1c40*/  UPRMT UR8, URZ, 0x654, UR8 ;  /* 0x000006543f087896 */ /* 0x000fd20008000008 */
[----:B------:R-:W-:Y:S01]  /*1c50*/  SYNCS.ARRIVE.TRANS64.RED.A1T0 RZ, [UR8], RZ ;  /* 0x000000ffffff79a7 */ /* 0x000fe20008100408 */
[----:B------:R-:W-:Y:S05]  /*1c60*/  @P1 BRA `(.L_x_24) ;  /* 0x0000000000041947 */ /* 0x000fea0003800000 */
[----:B------:R-:W-:Y:S01]  /*1c70*/  BPT.TRAP 0x1 ;  /* 0x000000040000795c */ /* 0x000fe20000300000 */
.L_x_24:
[----:B------:R-:W-:Y:S01]  /*1c80*/  UIADD3 UR6, UR6, 0x1, URZ ;  /* 0x0000000106067890 */ /* 0x000fe2000fffe03f */
[C---:B------:R-:W-:Y:S01]  /*1c90*/  ISETP.GT.AND P1, PT, R0.reuse, 0x1, PT ;  /* 0x000000010000780c */ /* 0x040fe20003f24270 */
[----:B------:R-:W-:Y:S01]  /*1ca0*/  UIADD3 UR7, UR7, 0x1, URZ ;  /* 0x0000000107077890 */ /* 0x000fe2000fffe03f */
[----:B------:R-:W-:Y:S01]  /*1cb0*/  VIADD R0, R0, 0xffffffff ;  /* 0xffffffff00007836 */ /* 0x000fe20000000000 */
[----:B------:R-:W-:Y:S02]  /*1cc0*/  UISETP.NE.AND UP0, UPT, UR6, 0x2, UPT ;  /* 0x000000020600788c */ /* 0x000fe4000bf05270 */
[----:B------:R-:W-:Y:S02]  /*1cd0*/  UISETP.NE.AND UP1, UPT, UR7, 0x2, UPT ;  /* 0x000000020700788c */ /* 0x000fe4000bf25270 */
[----:B------:R-:W-:Y:S02]  /*1ce0*/  USEL UR8, URZ, 0x1, UP0 ;  /* 0x000000013f087887 */ /* 0x000fe40008000000 */
[----:B------:R-:W-:-:S02]  /*1cf0*/  USEL UR6, UR6, URZ, UP0 ;  /* 0x0000003f06067287 */ /* 0x000fc40008000000 */
[----:B------:R-:W-:Y:S02]  /*1d00*/  USEL UR7, UR7, URZ, UP1 ;  /* 0x0000003f07077287 */ /* 0x000fe40008800000 */
[----:B------:R-:W-:Y:S01]  /*1d10*/  LOP3.LUT R5, R5, UR8, RZ, 0x3c, !PT ;  /* 0x0000000805057c12 */ /* 0x000fe2000f8e3cff */
[----:B------:R-:W-:Y:S09]  /*1d20*/  @P1 BRA `(.L_x_25) ;  /* 0xfffffff800781947 */ /* 0x000ff2000383ffff */
.L_x_18:
[----:B------:R-:W2:Y:S02]  /*1d30*/  LDC R0, c[0x0][0x28c] ;  /* 0x0000a300ff007b82 */ /* 0x000ea40000000800 */
[----:B--2---:R-:W-:-:S13]  /*1d40*/  ISETP.GE.AND P1, PT, R0, 0x1, PT ;  /* 0x000000010000780c */ /* 0x004fda0003f26270 */
[----:B------:R-:W-:Y:S05]  /*1d50*/  @!P1 BRA `(.L_x_26) ;  /* 0x0000000000409947 */ /* 0x000fea0003800000 */
[----:B------:R-:W-:Y:S05]  /*1d60*/  @!P0 BRA `(.L_x_27) ;  /* 0x0000000000048947 */ /* 0x000fea0003800000 */
[----:B------:R-:W-:Y:S01]  /*1d70*/  BPT.TRAP 0x1 ;  /* 0x000000040000795c */ /* 0x000fe20000300000 */
.L_x_27:
[----:B------:R-:W2:Y:S01]  /*1d80*/  S2UR UR6, SR_CgaCtaId ;  /* 0x00000000000679c3 */ /* 0x000ea20000008800 */
[----:B------:R-:W-:Y:S01]  /*1d90*/  UISETP.LT.AND UP0, UPT, UR40, 0x1, UPT ;  /* 0x000000012800788c */ /* 0x000fe2000bf01270 */
[----:B------:R-:W-:Y:S01]  /*1da0*/  ISETP.GT.U32.AND P0, PT, R19, 0x1, PT ;  /* 0x000000011300780c */ /* 0x000fe20003f04070 */
[----:B------:R-:W-:Y:S02]  /*1db0*/  UMOV UR5, 0x400 ;  /* 0x0000040000057882 */ /* 0x000fe40000000000 */
[----:B------:R-:W-:-:S04]  /*1dc0*/  USEL UR4, UR40, 0x1, UP0 ;  /* 0x0000000128047887 */ /* 0x000fc80008000000 */
[----:B------:R-:W-:-:S04]  /*1dd0*/  UIADD3 UR4, UR39, UR40, -UR4 ;  /* 0x0000002827047290 */ /* 0x000fc8000fffe804 */
[----:B------:R-:W-:-:S04]  /*1de0*/  USHF.L.U32 UR4, UR4, 0x3, URZ ;  /* 0x0000000304047899 */ /* 0x000fc8000800063f */
[----:B------:R-:W-:Y:S02]  /*1df0*/  ULOP3.LUT UR4, UR4, 0x8, URZ, 0xc0, !UPT ;  /* 0x0000000804047892 */ /* 0x000fe4000f8ec03f */
[----:B--2---:R-:W-:-:S04]  /*1e00*/  ULEA UR5, UR6, UR5, 0x18 ;  /* 0x0000000506057291 */ /* 0x004fc8000f8ec03f */
[----:B------:R-:W-:-:S04]  /*1e10*/  UIADD3 UR4, UR5, 0x10, UR4 ;  /* 0x0000001005047890 */ /* 0x000fc8000fffe004 */
[----:B------:R-:W-:-:S09]  /*1e20*/  UPRMT UR4, URZ, 0x654, UR4 ;  /* 0x000006543f047896 */ /* 0x000fd20008000004 */
[----:B------:R-:W-:Y:S01]  /*1e30*/  SYNCS.ARRIVE.TRANS64.RED.A1T0 RZ, [UR4], RZ ;  /* 0x000000ffffff79a7 */ /* 0x000fe20008100404 */
[----:B------:R-:W-:Y:S05]  /*1e40*/  @P0 BRA `(.L_x_26) ;  /* 0x0000000000040947 */ /* 0x000fea0003800000 */
[----:B------:R-:W-:Y:S01]  /*1e50*/  BPT.TRAP 0x1 ;  /* 0x000000040000795c */ /* 0x000fe20000300000 */
.L_x_26:
[----:B------:R-:W2:Y:S01]  /*1e60*/  LDC R7, c[0x0][0x288] ;  /* 0x0000a200ff077b82 */ /* 0x000ea20000000800 */
[----:B01----:R-:W-:Y:S01]  /*1e70*/  SHF.R.U32.HI R3, RZ, 0x2, R18 ;  /* 0x00000002ff037819 */ /* 0x003fe20000011612 */
[----:B------:R-:W-:Y:S01]  /*1e80*/  UIADD3 UR39, UR40, UR39, URZ ;  /* 0x0000002728277290 */ /* 0x000fe2000fffe03f */
[C---:B------:R-:W-:Y:S01]  /*1e90*/  LOP3.LUT R4, R18.reuse, 0x60, RZ, 0xc0, !PT ;  /* 0x0000006012047812 */ /* 0x040fe200078ec0ff */
[----:B------:R-:W-:Y:S01]  /*1ea0*/  ULDC UR8, c[0x0][0x284] ;  /* 0x0000a10000087ab9 */ /* 0x000fe20000000800 */
[----:B------:R-:W-:Y:S01]  /*1eb0*/  LOP3.LUT R3, R3, 0x7, RZ, 0xc0, !PT ;  /* 0x0000000703037812 */ /* 0x000fe200078ec0ff */
[----:B------:R-:W-:Y:S01]  /*1ec0*/  USHF.R.U32.HI UR4, URZ, 0x1, UR39 ;  /* 0x000000013f047899 */ /* 0x000fe20008011627 */
[----:B------:R-:W-:Y:S01]  /*1ed0*/  SHF.R.U32.HI R10, RZ, 0x1, R4 ;  /* 0x00000001ff0a7819 */ /* 0x000fe20000011604 */
[----:B------:R-:W-:Y:S01]  /*1ee0*/  IMAD.SHL.U32 R4, R18, 0x2, RZ ;  /* 0x0000000212047824 */ /* 0x000fe200078e00ff */
[----:B------:R-:W-:Y:S01]  /*1ef0*/  LOP3.LUT R0, R22, 0x1, RZ, 0xc0, !PT ;  /* 0x0000000116007812 */ /* 0x000fe200078ec0ff */
[----:B------:R-:W-:Y:S01]  /*1f00*/  ULOP3.LUT UR4, UR4, 0x1, URZ, 0xc0, !UPT ;  /* 0x0000000104047892 */ /* 0x000fe2000f8ec03f */
[----:B------:R-:W-:Y:S01]  /*1f10*/  IADD3 R5, RZ, -R10, -R3 ;  /* 0x8000000aff057210 */ /* 0x000fe20007ffe803 */
[----:B------:R-:W-:Y:S01]  /*1f20*/  UISETP.GT.U32.AND UP1, UPT, UR39, 0x1, UPT ;  /* 0x000000012700788c */ /* 0x000fe2000bf24070 */
[----:B------:R-:W-:Y:S01]  /*1f30*/  LOP3.LUT R9, R4, 0x6, RZ, 0xc0, !PT ;  /* 0x0000000604097812 */ /* 0x000fe200078ec0ff */
[C---:B------:R-:W-:Y:S01]  /*1f40*/  IMAD.SHL.U32 R6, R0.reuse, 0x40, RZ ;  /* 0x0000004000067824 */ /* 0x040fe200078e00ff */
[----:B------:R-:W-:Y:S01]  /*1f50*/  UISETP.NE.U32.AND UP0, UPT, UR4, 0x1, UPT ;  /* 0x000000010400788c */ /* 0x000fe2000bf05070 */
[----:B------:R-:W-:Y:S01]  /*1f60*/  IMAD R11, R0, -0x40, R5 ;  /* 0xffffffc0000b7824 */ /* 0x000fe200078e0205 */
[----:B------:R-:W-:Y:S01]  /*1f70*/  LOP3.LUT R0, R18, 0x3, RZ, 0xc0, !PT ;  /* 0x0000000312007812 */ /* 0x000fe200078ec0ff */
[----:B------:R-:W-:Y:S01]  /*1f80*/  ULDC.64 UR6, c[0x0][0x5d0] ;  /* 0x0001740000067ab9 */ /* 0x000fe20000000a00 */
[----:B------:R-:W-:Y:S01]  /*1f90*/  PRMT R8, R9, 0x6540, R152 ;  /* 0x0000654009087816 */ /* 0x000fe20000000098 */
[----:B------:R-:W-:Y:S01]  /*1fa0*/  IMAD.SHL.U32 R152, R152, 0x100, RZ ;  /* 0x0000010098987824 */ /* 0x000fe200078e00ff */
[----:B------:R-:W-:Y:S01]  /*1fb0*/  SHF.R.S32.HI R21, RZ, 0x1f, R23 ;  /* 0x0000001fff157819 */ /* 0x000fe20000011417 */
[----:B------:R-:W-:Y:S01]  /*1fc0*/  UISETP.LT.U32.AND UP1, UPT, UR40, 0x2, UP1 ;  /* 0x000000022800788c */ /* 0x000fe20008f21070 */
[----:B------:R-:W-:Y:S01]  /*1fd0*/  SHF.R.S32.HI R9, RZ, 0x1f, R8 ;  /* 0x0000001fff097819 */ /* 0x000fe20000011408 */
[----:B--2---:R-:W-:Y:S01]  /*1fe0*/  IMAD R13, R0, -0x2, R7 ;  /* 0xfffffffe000d7824 */ /* 0x004fe200078e0207 */
[----:B------:R-:W-:Y:S01]  /*1ff0*/  ISETP.GE.AND P0, PT, R152, R7, PT ;  /* 0x000000079800720c */ /* 0x000fe20003f06270 */
[----:B------:R-:W-:Y:S01]  /*2000*/  IMAD.SHL.U32 R0, R153, 0x80, RZ ;  /* 0x0000008099007824 */ /* 0x000fe200078e00ff */
[----:B------:R-:W-:Y:S01]  /*2010*/  UISETP.GT.U32.AND UP0, UPT, UR40, 0x1, !UP0 ;  /* 0x000000012800788c */ /* 0x000fe2000c704070 */
[----:B------:R-:W-:Y:S01]  /*2020*/  IMAD R4, R21, UR6, RZ ;  /* 0x0000000615047c24 */ /* 0x000fe2000f8e02ff */
[----:B------:R-:W-:Y:S01]  /*2030*/  LOP3.LUT R3, R6, 0x40, R3, 0xe2, !PT ;  /* 0x0000004006037812 */ /* 0x000fe200078ee203 */
[----:B------:R-:W-:Y:S01]  /*2040*/  USEL UR5, URZ, 0x1, !UP1 ;  /* 0x000000013f057887 */ /* 0x000fe2000c800000 */
[C---:B------:R-:W-:Y:S01]  /*2050*/  ISETP.GE.OR P0, PT, R0.reuse, UR8, P0 ;  /* 0x0000000800007c0c */ /* 0x040fe20008706670 */
[----:B------:R-:W-:Y:S01]  /*2060*/  USEL UR4, URZ, 0x1, !UP0 ;  /* 0x000000013f047887 */ /* 0x000fe2000c000000 */
[----:B------:R-:W-:Y:S01]  /*2070*/  IMAD.WIDE R6, R153, 0x80, RZ ;  /* 0x0000008099067825 */ /* 0x000fe200078e02ff */
[----:B------:R-:W-:Y:S01]  /*2080*/  ULOP3.LUT UR39, UR39, 0x1, URZ, 0xc0, !UPT ;  /* 0x0000000127277892 */ /* 0x000fe2000f8ec03f */
[----:B------:R-:W-:Y:S01]  /*2090*/  IADD3 R0, -R0, UR8, R11 ;  /* 0x0000000800007c10 */ /* 0x000fe2000fffe10b */
[----:B------:R-:W-:Y:S01]  /*20a0*/  ULOP3.LUT UR38, UR4, UR38, UR5, 0x96, !UPT ;  /* 0x0000002604267292 */ /* 0x000fe2000f8e9605 */
[C---:B------:R-:W-:Y:S01]  /*20b0*/  IMAD R15, R23.reuse, UR7, R4 ;  /* 0x00000007170f7c24 */ /* 0x040fe2000f8e0204 */
[----:B------:R-:W-:Y:S01]  /*20c0*/  LOP3.LUT R167, R6, R3, R10, 0xfe, !PT ;  /* 0x0000000306a77212 */ /* 0x000fe200078efe0a */
[----:B------:R-:W-:-:S04]  /*20d0*/  IMAD.WIDE.U32 R4, R23, UR6, R8 ;  /* 0x0000000617047c25 */ /* 0x000fc8000f8e0008 */
[----:B------:R-:W-:Y:S02]  /*20e0*/  IMAD.IADD R5, R5, 0x1, R15 ;  /* 0x0000000105057824 */ /* 0x000fe400078e020f */
[----:B------:R-:W-:Y:S02]  /*20f0*/  IMAD.IADD R3, R13, 0x1, -R152 ;  /* 0x000000010d037824 */ /* 0x000fe400078e0a98 */
[----:B------:R-:W-:Y:S01]  /*2100*/  IMAD.MOV.U32 R153, RZ, RZ, -0x1 ;  /* 0xffffffffff997424 */ /* 0x000fe200078e00ff */
[----:B------:R-:W-:Y:S06]  /*2110*/  @P0 BRA `(.L_x_28) ;  /* 0x0000006000d00947 */ /* 0x000fec0003800000 */
[----:B------:R-:W0:Y:S01]  /*2120*/  LDC.64 R10, c[0x0][0x5c8] ;  /* 0x00017200ff0a7b82 */ /* 0x000e220000000a00 */
[----:B-----5:R-:W-:Y:S01]  /*2130*/  FSETP.NEU.AND P1, PT, R155, RZ, PT ;  /* 0x000000ff9b00720b */ /* 0x020fe20003f2d000 */
[----:B------:R-:W-:Y:S01]  /*2140*/  BSSY B0, `(.L_x_28) ;  /* 0x0000631000007945 */ /* 0x000fe20003800000 */
[----:B------:R-:W-:-:S04]  /*2150*/  ISETP.GT.AND P0, PT, R3, RZ, PT ;  /* 0x000000ff0300720c */ /* 0x000fc80003f04270 */
[----:B------:R-:W-:Y:S01]  /*2160*/  ISETP.GT.AND P4, PT, R0, RZ, P0 ;  /* 0x000000ff0000720c */ /* 0x000fe20000784270 */
[-C--:B0-----:R-:W-:Y:S02]  /*2170*/  IMAD R12, R7, R10.reuse, RZ ;  /* 0x0000000a070c7224 */ /* 0x081fe400078e02ff */
[----:B------:R-:W-:-:S04]  /*2180*/  IMAD.WIDE.U32 R162, R167, R10, R4 ;  /* 0x0000000aa7a27225 */ /* 0x000fc800078e0004 */
[----:B------:R-:W-:-:S04]  /*2190*/  IMAD R5, R167, R11, R12 ;  /* 0x0000000ba7057224 */ /* 0x000fc800078e020c */
[----:B------:R-:W-:Y:S01]  /*21a0*/  IMAD.IADD R169, R163, 0x1, R5 ;  /* 0x00000001a3a97824 */ /* 0x000fe200078e0205 */
[----:B------:R-:W-:Y:S06]  /*21b0*/  @!P1 BRA `(.L_x_29) ;  /* 0x00000044008c9947 */ /* 0x000fec0003800000 */
[----:B------:R-:W0:Y:S01]  /*21c0*/  LDC.64 R14, c[0x0][0x5b8] ;  /* 0x00016e00ff0e7b82 */ /* 0x000e220000000a00 */
[----:B------:R-:W-:-:S07]  /*21d0*/  ULDC.64 UR4, c[0x0][0x5c0] ;  /* 0x0001700000047ab9 */ /* 0x000fce0000000a00 */
[----:B------:R-:W1:Y:S08]  /*21e0*/  LDC.64 R164, c[0x0][0x5b0] ;  /* 0x00016c00ffa47b82 */ /* 0x000e700000000a00 */
[----:B------:R-:W2:Y:S01]  /*21f0*/  LDC.64 R12, c[0x0][0x5a8] ;  /* 0x00016a00ff0c7b82 */ /* 0x000ea20000000a00 */
[-C--:B0-----:R-:W-:Y:S02]  /*2200*/  IMAD R4, R21, R14.reuse, RZ ;  /* 0x0000000e15047224 */ /* 0x081fe400078e02ff */
[----:B------:R-:W-:-:S04]  /*2210*/  IMAD.WIDE.U32 R20, R23, R14, R8 ;  /* 0x0000000e17147225 */ /* 0x000fc800078e0008 */
[----:B------:R-:W-:Y:S02]  /*2220*/  IMAD R161, R23, R15, R4 ;  /* 0x0000000f17a17224 */ /* 0x000fe400078e0204 */
[-C--:B-1----:R-:W-:Y:S02]  /*2230*/  IMAD R6, R7, R164.reuse, RZ ;  /* 0x000000a407067224 */ /* 0x082fe400078e02ff */
[----:B------:R-:W-:Y:S02]  /*2240*/  IMAD.IADD R21, R21, 0x1, R161 ;  /* 0x0000000115157824 */ /* 0x000fe400078e02a1 */
[C---:B------:R-:W-:Y:S02]  /*2250*/  IMAD R163, R167.reuse, R165, R6 ;  /* 0x000000a5a7a37224 */ /* 0x040fe400078e0206 */
[----:B------:R-:W-:-:S04]  /*2260*/  IMAD.WIDE.U32 R4, R167, R164, R20 ;  /* 0x000000a4a7047225 */ /* 0x000fc800078e0014 */
[----:B------:R-:W-:Y:S01]  /*2270*/  IMAD.IADD R5, R5, 0x1, R163 ;  /* 0x0000000105057824 */ /* 0x000fe200078e02a3 */
[----:B--2---:R-:W-:-:S04]  /*2280*/  LEA R6, P1, R4, R12, 0x2 ;  /* 0x0000000c04067211 */ /* 0x004fc800078210ff */
[----:B------:R-:W-:-:S05]  /*2290*/  LEA.HI.X R7, R4, R13, R5, 0x2, P1 ;  /* 0x0000000d04077211 */ /* 0x000fca00008f1405 */
[----:B------:R0:W2:Y:S01]  /*22a0*/  @P4 LDG.E.LTC128B R152, desc[UR36][R6.64] ;  /* 0x0000002406984981 */ /* 0x0000a2000c1e1920 */
[----:B------:R-:W-:Y:S01]  /*22b0*/  IMAD.WIDE.U32 R4, R167, R164, R8 ;  /* 0x000000a4a7047225 */ /* 0x000fe200078e0008 */
[----:B------:R-:W-:Y:S01]  /*22c0*/  SHF.L.U64.HI R159, R164, 0x3, R165 ;  /* 0x00000003a49f7819 */ /* 0x000fe200000102a5 */
[----:B------:R-:W-:Y:S01]  /*22d0*/  BSSY B1, `(.L_x_30) ;  /* 0x0000016000017945 */ /* 0x000fe20003800000 */
[----:B------:R-:W-:Y:S01]  /*22e0*/  ISETP.GT.AND P0, PT, R0, 0x8, P0 ;  /* 0x000000080000780c */ /* 0x000fe20000704270 */
[----:B------:R-:W-:Y:S02]  /*22f0*/  IMAD.IADD R5, R163, 0x1, R5 ;  /* 0x00000001a3057824 */ /* 0x000fe400078e0205 */
[----:B------:R-:W-:Y:S02]  /*2300*/  IMAD.SHL.U32 R158, R164, 0x8, RZ ;  /* 0x00000008a49e7824 */ /* 0x000fe400078e00ff */
[----:B------:R-:W-:Y:S01]  /*2310*/  IMAD.WIDE.U32 R156, R23, R14, R4 ;  /* 0x0000000e179c7225 */ /* 0x000fe200078e0004 */
[----:B------:R-:W-:-:S03]  /*2320*/  LEA R4, P1, R162, UR4, 0x2 ;  /* 0x00000004a2047c11 */ /* 0x000fc6000f8210ff */
[----:B0-----:R-:W-:Y:S01]  /*2330*/  IMAD.IADD R7, R161, 0x1, R157 ;  /* 0x00000001a1077824 */ /* 0x001fe200078e029d */
[----:B------:R-:W-:Y:S01]  /*2340*/  LEA.HI.X R5, R162, UR5, R169, 0x2, P1 ;  /* 0x00000005a2057c11 */ /* 0x000fe200088f14a9 */
[----:B------:R-:W-:Y:S01]  /*2350*/  IMAD.WIDE.U32 R158, R167, R164, R158 ;  /* 0x000000a4a79e7225 */ /* 0x000fe200078e009e */
[----:B------:R-:W-:Y:S02]  /*2360*/  ISETP.GT.AND P1, PT, R3, 0x1, PT ;  /* 0x000000010300780c */ /* 0x000fe40003f24270 */
[----:B------:R-:W-:Y:S01]  /*2370*/  LEA R6, P3, R156, R12, 0x2 ;  /* 0x0000000c9c067211 */ /* 0x000fe200078610ff */
[----:B------:R-:W-:-:S03]  /*2380*/  IMAD.IADD R163, R163, 0x1, R159 ;  /* 0x00000001a3a37824 */ /* 0x000fc600078e029f */
[----:B------:R-:W-:Y:S01]  /*2390*/  LEA.HI.X R7, R156, R13, R7, 0x2, P3 ;  /* 0x0000000d9c077211 */ /* 0x000fe200018f1407 */
[----:B--2---:R-:W-:-:S04]  /*23a0*/  FMUL R15, R152, R155 ;  /* 0x0000009b980f7220 */ /* 0x004fc80000400000 */
[----:B------:R-:W-:Y:S01]  /*23b0*/  FFMA R157, R24, R154, R15 ;  /* 0x0000009a189d7223 */ /* 0x000fe2000000000f */
[----:B------:R-:W-:-:S04]  /*23c0*/  IADD3 R15, P2, R20, R158, RZ ;  /* 0x0000009e140f7210 */ /* 0x000fc80007f5e0ff */
[----:B------:R0:W-:Y:S01]  /*23d0*/  @P4 STG.E desc[UR36][R4.64], R157 ;  /* 0x0000009d04004986 */ /* 0x0001e2000c101924 */
[----:B------:R-:W-:Y:S01]  /*23e0*/  ISETP.GT.AND P4, PT, R0, RZ, P1 ;  /* 0x000000ff0000720c */ /* 0x000fe20000f84270 */
[----:B------:R-:W-:Y:S01]  /*23f0*/  IMAD.X R156, R163, 0x1, R21, P2 ;  /* 0x00000001a39c7824 */ /* 0x000fe200010e0615 */
[----:B------:R-:W-:-:S11]  /*2400*/  LEA R20, P3, R15, R12, 0x2 ;  /* 0x0000000c0f147211 */ /* 0x000fd600078610ff */
[----:B0-----:R-:W-:Y:S05]  /*2410*/  @!P4 BRA `(.L_x_31) ;  /* 0x000000000004c947 */ /* 0x001fea0003800000 */
[----:B------:R0:W5:Y:S02]  /*2420*/  LDG.E.LTC128B R152, desc[UR36][R6.64+0x4] ;  /* 0x0000042406987981 */ /* 0x000164000c1e1920 */
.L_x_31:
[----:B------:R-:W-:Y:S05]  /*2430*/  BSYNC B1 ;  /* 0x0000000000017941 */ /* 0x000fea0003800000 */
.L_x_30:
[----:B-----5:R-:W-:Y:S01]  /*2440*/  FMUL R24, R152, R155 ;  /* 0x0000009b98187220 */ /* 0x020fe20000400000 */
[----:B------:R-:W-:-:S03]  /*2450*/  LEA.HI.X R21, R15, R13, R156, 0x2, P3 ;  /* 0x0000000d0f157211 */ /* 0x000fc600018f149c */
[----:B------:R-:W-:-:S05]  /*2460*/  FFMA R25, R25, R154, R24 ;  /* 0x0000009a19197223 */ /* 0x000fca0000000018 */
[----:B------:R1:W-:Y:S04]  /*2470*/  @P4 STG.E desc[UR36][R4.64+0x4], R25 ;  /* 0x0000041904004986 */ /* 0x0003e8000c101924 */
[----:B------:R-:W2:Y:S01]  /*2480*/  @P0 LDG.E.LTC128B R152, desc[UR36][R20.64] ;  /* 0x0000002414980981 */ /* 0x000ea2000c1e1920 */
[----:B------:R-:W-:Y:S01]  /*2490*/  IADD3 R8, P2, R8, R158, RZ ;  /* 0x0000009e08087210 */ /* 0x000fe20007f5e0ff */
[----:B------:R-:W-:Y:S01]  /*24a0*/  BSSY B1, `(.L_x_32) ;  /* 0x0000010000017945 */ /* 0x000fe20003800000 */
[C---:B------:R-:W-:Y:S02]  /*24b0*/  SHF.L.U64.HI R11, R10.reuse, 0x5, R11 ;  /* 0x000000050a0b7819 */ /* 0x040fe4000001020b */
[----:B------:R-:W-:Y:S01]  /*24c0*/  LEA R10, P3, R10, R4, 0x5 ;  /* 0x000000040a0a7211 */ /* 0x000fe200078628ff */
[----:B------:R-:W-:Y:S01]  /*24d0*/  IMAD.X R9, R9, 0x1, R163, P2 ;  /* 0x0000000109097824 */ /* 0x000fe200010e06a3 */
[----:B------:R-:W-:-:S02]  /*24e0*/  ISETP.GT.AND P1, PT, R0, 0x8, P1 ;  /* 0x000000080000780c */ /* 0x000fc40000f24270 */
[----:B------:R-:W-:Y:S01]  /*24f0*/  ISETP.GT.AND P2, PT, R3, 0x8, PT ;  /* 0x000000080300780c */ /* 0x000fe20003f44270 */
[----:B------:R-:W-:-:S04]  /*2500*/  IMAD.WIDE.U32 R14, R23, R14, R8 ;  /* 0x0000000e170e7225 */ /* 0x000fc800078e0008 */
[----:B------:R-:W-:Y:S01]  /*2510*/  IMAD.X R11, R11, 0x1, R5, P3 ;  /* 0x000000010b0b7824 */ /* 0x000fe200018e0605 */
[----:B------:R-:W-:Y:S01]  /*2520*/  LEA R8, P4, R14, R12, 0x2 ;  /* 0x0000000c0e087211 */ /* 0x000fe200078810ff */
[----:B------:R-:W-:Y:S02]  /*2530*/  IMAD.IADD R15, R161, 0x1, R15 ;  /* 0x00000001a10f7824 */ /* 0x000fe400078e020f */
[----:B--2---:R-:W-:-:S04]  /*2540*/  FMUL R9, R152, R155 ;  /* 0x0000009b98097220 */ /* 0x004fc80000400000 */
[----:B------:R-:W-:Y:S01]  /*2550*/  FFMA R21, R26, R154, R9 ;  /* 0x0000009a1a157223 */ /* 0x000fe20000000009 */
[----:B------:R-:W-:-:S04]  /*2560*/  LEA.HI.X R9, R14, R13, R15, 0x2, P4 ;  /* 0x0000000d0e097211 */ /* 0x000fc800020f140f */
[----:B------:R1:W-:Y:S01]  /*2570*/  @P0 STG.E desc[UR36][R10.64], R21 ;  /* 0x000000150a000986 */ /* 0x0003e2000c101924 */
[----:B------:R-:W-:Y:S05]  /*2580*/  @!P1 BRA `(.L_x_33) ;  /* 0x0000000000049947 */ /* 0x000fea0003800000 */
[----:B------:R2:W5:Y:S02]  /*2590*/  LDG.E.LTC128B R152, desc[UR36][R8.64+0x4] ;  /* 0x0000042408987981 */ /* 0x000564000c1e1920 */
.L_x_33:
[----:B------:R-:W-:Y:S05]  /*25a0*/  BSYNC B1 ;  /* 0x0000000000017941 */ /* 0x000fea0003800000 */
.L_x_32:
[----:B-----5:R-:W-:Y:S01]  /*25b0*/  FMUL R12, R152, R155 ;  /* 0x0000009b980c7220 */ /* 0x020fe20000400000 */
[----:B------:R-:W-:Y:S01]  /*25c0*/  ISETP.GT.AND P3, PT, R0, RZ, P2 ;  /* 0x000000ff0000720c */ /* 0x000fe20001764270 */
[----:B------:R-:W-:Y:S01]  /*25d0*/  BSSY B1, `(.L_x_34) ;  /* 0x0000006000017945 */ /* 0x000fe20003800000 */
[----:B------:R-:W-:Y:S01]  /*25e0*/  ISETP.GT.AND P0, PT, R3, 0x9, PT ;  /* 0x000000090300780c */ /* 0x000fe20003f04270 */
[----:B------:R-:W-:-:S05]  /*25f0*/  FFMA R27, R27, R154, R12 ;  /* 0x0000009a1b1b7223 */ /* 0x000fca000000000c */
[----:B------:R3:W-:Y:S05]  /*2600*/  @P1 STG.E desc[UR36][R10.64+0x4], R27 ;  /* 0x0000041b0a001986 */ /* 0x0007ea000c101924 */
[----:B------:R-:W-:Y:S05]  /*2610*/  @!P3 BRA `(.L_x_35) ;  /* 0x000000000004b947 */ /* 0x000fea0003800000 */
[----:B------:R4:W5:Y:S02]  /*2620*/  LDG.E.LTC128B R152, desc[UR36][R6.64+0x20] ;  /* 0x0000202406987981 */ /* 0x000964000c1e1920 */
.L_x_35:
[----:B------:R-:W-:Y:S05]  /*2630*/  BSYNC B1 ;  /* 0x0000000000017941 */ /* 0x000fea0003800000 */
.L_x_34:
[----:B-----5:R-:W-:Y:S01]  /*2640*/  FMUL R13, R152, R155 ;  /* 0x0000009b980d7220 */ /* 0x020fe20000400000 */
[----:B------:R-:W-:Y:S01]  /*2650*/  ISETP.GT.AND P1, PT, R0, RZ, P0 ;  /* 0x000000ff0000720c */ /* 0x000fe20000724270 */
[----:B------:R-:W-:Y:S02]  /*2660*/  BSSY B1, `(.L_x_36) ;  /* 0x0000005000017945 */ /* 0x000fe40003800000 */
[----:B------:R-:W-:-:S05]  /*2670*/  FFMA R13, R28, R154, R13 ;  /* 0x0000009a1c0d7223 */ /* 0x000fca000000000d */
[----:B------:R0:W-:Y:S05]  /*2680*/  @P3 STG.E desc[UR36][R4.64+0x20], R13 ;  /* 0x0000200d04003986 */ /* 0x0001ea000c101924 */
[----:B------:R-:W-:Y:S05]  /*2690*/  @!P1 BRA `(.L_x_37) ;  /* 0x0000000000049947 */ /* 0x000fea0003800000 */
[----:B------:R0:W5:Y:S02]  /*26a0*/  LDG.E.LTC128B R152, desc[UR36][R6.64+0x24] ;  /* 0x0000242406987981 */ /* 0x000164000c1e1920 */
.L_x_37:
[----:B------:R-:W-:Y:S05]  /*26b0*/  BSYNC B1 ;  /* 0x0000000000017941 */ /* 0x000fea0003800000 */
.L_x_36:
[----:B-----5:R-:W-:Y:S01]  /*26c0*/  FMUL R12, R152, R155 ;  /* 0x0000009b980c7220 */ /* 0x020fe20000400000 */
[----:B------:R-:W-:Y:S01]  /*26d0*/  ISETP.GT.AND P2, PT, R0, 0x8, P2 ;  /* 0x000000080000780c */ /* 0x000fe20001744270 */
[----:B------:R-:W-:Y:S02]  /*26e0*/  BSSY B1, `(.L_x_38) ;  /* 0x0000005000017945 */ /* 0x000fe40003800000 */
[----:B------:R-:W-:-:S05]  /*26f0*/  FFMA R29, R29, R154, R12 ;  /* 0x0000009a1d1d7223 */ /* 0x000fca000000000c */
[----:B------:R0:W-:Y:S05]  /*2700*/  @P1 STG.E desc[UR36][R4.64+0x24], R29 ;  /* 0x0000241d04001986 */ /* 0x0001ea000c101924 */
[----:B------:R-:W-:Y:S05]  /*2710*/  @!P2 BRA `(.L_x_39) ;  /* 0x000000000004a947 */ /* 0x000fea0003800000 */
[----:B------:R0:W5:Y:S02]  /*2720*/  LDG.E.LTC128B R152, desc[UR36][R8.64+0x20] ;  /* 0x0000202408987981 */ /* 0x000164000c1e1920 */
.L_x_39:
[----:B------:R-:W-:Y:S05]  /*2730*/  BSYNC B1 ;  /* 0x0000000000017941 */ /* 0x000fea0003800000 */
.L_x_38:
[----:B0----5:R-:W-:Y:S01]  /*2740*/  FMUL R13, R152, R155 ;  /* 0x0000009b980d7220 */ /* 0x021fe20000400000 */
[----:B------:R-:W-:Y:S01]  /*2750*/  ISETP.GT.AND P0, PT, R0, 0x8, P0 ;  /* 0x000000080000780c */ /* 0x000fe20000704270 */
[----:B------:R-:W-:Y:S01]  /*2760*/  BSSY B1, `(.L_x_40) ;  /* 0x0000006000017945 */ /* 0x000fe20003800000 */
[----:B------:R-:W-:Y:S01]  /*2770*/  ISETP.GT.AND P1, PT, R3, 0x10, PT ;  /* 0x000000100300780c */ /* 0x000fe20003f24270 */
[----:B------:R-:W-:-:S05]  /*2780*/  FFMA R13, R30, R154, R13 ;  /* 0x0000009a1e0d7223 */ /* 0x000fca000000000d */
[----:B------:R0:W-:Y:S05]  /*2790*/  @P2 STG.E desc[UR36][R10.64+0x20], R13 ;  /* 0x0000200d0a002986 */ /* 0x0001ea000c101924 */
[----:B------:R-:W-:Y:S05]  /*27a0*/  @!P0 BRA `(.L_x_41) ;  /* 0x0000000000048947 */ /* 0x000fea0003800000 */
[----:B------:R0:W5:Y:S02]  /*27b0*/  LDG.E.LTC128B R152, desc[UR36][R8.64+0x24] ;  /* 0x0000242408987981 */ /* 0x000164000c1e1920 */
.L_x_41:
[----:B------:R-:W-:Y:S05]  /*27c0*/  BSYNC B1 ;  /* 0x0000000000017941 */ /* 0x000fea0003800000 */
.L_x_40:
        /* <DEDUP_REMOVED lines=8> */
.L_x_43:
[----:B------:R-:W-:Y:S05]  /*2850*/  BSYNC B1 ;  /* 0x0000000000017941 */ /* 0x000fea0003800000 */
.L_x_42:
[----:B0----5:R-:W-:Y:S01]  /*2860*/  FMUL R13, R152, R155 ;  /* 0x0000009b980d7220 */ /* 0x021fe20000400000 */
[----:B------:R-:W-:Y:S01]  /*2870*/  ISETP.GT.AND P0, PT, R0, RZ, P2 ;  /* 0x000000ff0000720c */ /* 0x000fe20001704270 */
[----:B------:R-:W-:Y:S02]  /*2880*/  BSSY B1, `(.L_x_44) ;  /* 0x0000005000017945 */ /* 0x000fe40003800000 */
[----:B------:R-:W-:-:S05]  /*2890*/  FFMA R13, R32, R154, R13 ;  /* 0x0000009a200d7223 */ /* 0x000fca000000000d */
[----:B------:R0:W-:Y:S05]  /*28a0*/  @P3 STG.E desc[UR36][R4.64+0x40], R13 ;  /* 0x0000400d04003986 */ /* 0x0001ea000c101924 */
[----:B------:R-:W-:Y:S05]  /*28b0*/  @!P0 BRA `(.L_x_45) ;  /* 0x0000000000048947 */ /* 0x000fea0003800000 */
[----:B------:R0:W5:Y:S02]  /*28c0*/  LDG.E.LTC128B R152, desc[UR36][R6.64+0x44] ;  /* 0x0000442406987981 */ /* 0x000164000c1e1920 */
.L_x_45:
[----:B------:R-:W-:Y:S05]  /*28d0*/  BSYNC B1 ;  /* 0x0000000000017941 */ /* 0x000fea0003800000 */
.L_x_44:
[----:B-----5:R-:W-:Y:S01]  /*28e0*/  FMUL R12, R152, R155 ;  /* 0x0000009b980c7220 */ /* 0x020fe20000400000 */
[----:B------:R-:W-:Y:S01]  /*28f0*/  ISETP.GT.AND P1, PT, R0, 0x8, P1 ;  /* 0x000000080000780c */ /* 0x000fe20000f24270 */
[----:B------:R-:W-:Y:S02]  /*2900*/  BSSY B1, `(.L_x_46) ;  /* 0x0000005000017945 */ /* 0x000fe40003800000 */
[----:B------:R-:W-:-:S05]  /*2910*/  FFMA R33, R33, R154, R12 ;  /* 0x0000009a21217223 */ /* 0x000fca000000000c */
[----:B------:R0:W-:Y:S05]  /*2920*/  @P0 STG.E desc[UR36][R4.64+0x44], R33 ;  /* 0x0000442104000986 */ /* 0x0001ea000c101924 */
[----:B------:R-:W-:Y:S05]  /*2930*/  @!P1 BRA `(.L_x_47) ;  /* 0x0000000000049947 */ /* 0x000fea0003800000 */
[----:B------:R0:W5:Y:S02]  /*2940*/  LDG.E.LTC128B R152, desc[UR36][R8.64+0x40] ;  /* 0x0000402408987981 */ /* 0x000164000c1e1920 */
.L_x_47:
[----:B------:R-:W-:Y:S05]  /*2950*/  BSYNC B1 ;  /* 0x0000000000017941 */ /* 0x000fea0003800000 */
.L_x_46:
        /* <DEDUP_REMOVED lines=8> */
.L_x_49:
[----:B------:R-:W-:Y:S05]  /*29e0*/  BSYNC B1 ;  /* 0x0000000000017941 */ /* 0x000fea0003800000 */
.L_x_48:
        /* <DEDUP_REMOVED lines=8> */
.L_x_51:
[----:B------:R-:W-:Y:S05]  /*2a70*/  BSYNC B1 ;  /* 0x0000000000017941 */ /* 0x000fea0003800000 */
.L_x_50:
[----:B0----5:R-:W-:Y:S01]  /*2a80*/  FMUL R13, R152, R155 ;  /* 0x0000009b980d7220 */ /* 0x021fe20000400000 */
[----:B------:R-:W-:Y:S01]  /*2a90*/  ISETP.GT.AND P2, PT, R0, RZ, P1 ;  /* 0x000000ff0000720c */ /* 0x000fe20000f44270 */
[----:B------:R-:W-:Y:S02]  /*2aa0*/  BSSY B1, `(.L_x_52) ;  /* 0x0000005000017945 */ /* 0x000fe40003800000 */
[----:B------:R-:W-:-:S05]  /*2ab0*/  FFMA R13, R36, R154, R13 ;  /* 0x0000009a240d7223 */ /* 0x000fca000000000d */
[----:B------:R0:W-:Y:S05]  /*2ac0*/  @P3 STG.E desc[UR36][R4.64+0x60], R13 ;  /* 0x0000600d04003986 */ /* 0x0001ea000c101924 */
[----:B------:R-:W-:Y:S05]  /*2ad0*/  @!P2 BRA `(.L_x_53) ;  /* 0x000000000004a947 */ /* 0x000fea0003800000 */
[----:B------:R0:W5:Y:S02]  /*2ae0*/  LDG.E.LTC128B R152, desc[UR36][R6.64+0x64] ;  /* 0x0000642406987981 */ /* 0x000164000c1e1920 */
.L_x_53:
[----:B------:R-:W-:Y:S05]  /*2af0*/  BSYNC B1 ;  /* 0x0000000000017941 */ /* 0x000fea0003800000 */
.L_x_52:
[----:B-----5:R-:W-:Y:S01]  /*2b00*/  FMUL R12, R152, R155 ;  /* 0x0000009b980c7220 */ /* 0x020fe20000400000 */
[----:B------:R-:W-:Y:S01]  /*2b10*/  ISETP.GT.AND P0, PT, R0, 0x8, P0 ;  /* 0x000000080000780c */ /* 0x000fe20000704270 */
[----:B------:R-:W-:Y:S02]  /*2b20*/  BSSY B1, `(.L_x_54) ;  /* 0x0000005000017945 */ /* 0x000fe40003800000 */
[----:B------:R-:W-:-:S05]  /*2b30*/  FFMA R37, R37, R154, R12 ;  /* 0x0000009a25257223 */ /* 0x000fca000000000c */
[----:B------:R0:W-:Y:S05]  /*2b40*/  @P2 STG.E desc[UR36][R4.64+0x64], R37 ;  /* 0x0000642504002986 */ /* 0x0001ea000c101924 */
[----:B------:R-:W-:Y:S05]  /*2b50*/  @!P0 BRA `(.L_x_55) ;  /* 0x0000000000048947 */ /* 0x000fea0003800000 */
[----:B------:R0:W5:Y:S02]  /*2b60*/  LDG.E.LTC128B R152, desc[UR36][R8.64+0x60] ;  /* 0x0000602408987981 */ /* 0x000164000c1e1920 */
.L_x_55:
[----:B------:R-:W-:Y:S05]  /*2b70*/  BSYNC B1 ;  /* 0x0000000000017941 */ /* 0x000fea0003800000 */
.L_x_54:
        /* <DEDUP_REMOVED lines=8> */
.L_x_57:
[----:B------:R-:W-:Y:S05]  /*2c00*/  BSYNC B1 ;  /* 0x0000000000017941 */ /* 0x000fea0003800000 */
.L_x_56:
        /* <DEDUP_REMOVED lines=8> */
.L_x_59:
[----:B------:R-:W-:Y:S05]  /*2c90*/  BSYNC B1 ;  /* 0x0000000000017941 */ /* 0x000fea0003800000 */
.L_x_58:
[----:B0----5:R-:W-:Y:S01]  /*2ca0*/  FMUL R13, R152, R155 ;  /* 0x0000009b980d7220 */ /* 0x021fe20000400000 */
[----:B------:R-:W-:Y:S01]  /*2cb0*/  ISETP.GT.AND P1, PT, R0, RZ, P0 ;  /* 0x000000ff0000720c */ /* 0x000fe20000724270 */
[----:B------:R-:W-:Y:S02]  /*2cc0*/  BSSY B1, `(.L_x_60) ;  /* 0x0000005000017945 */ /* 0x000fe40003800000 */
[----:B------:R-:W-:-:S05]  /*2cd0*/  FFMA R13, R40, R154, R13 ;  /* 0x0000009a280d7223 */ /* 0x000fca000000000d */
[----:B------:R0:W-:Y:S05]  /*2ce0*/  @P3 STG.E desc[UR36][R4.64+0x80], R13 ;  /* 0x0000800d04003986 */ /* 0x0001ea000c101924 */
[----:B------:R-:W-:Y:S05]  /*2cf0*/  @!P1 BRA `(.L_x_61) ;  /* 0x0000000000049947 */ /* 0x000fea0003800000 */
[----:B------:R0:W5:Y:S02]  /*2d00*/  LDG.E.LTC128B R152, desc[UR36][R6.64+0x84] ;  /* 0x0000842406987981 */ /* 0x000164000c1e1920 */
.L_x_61:
[----:B------:R-:W-:Y:S05]  /*2d10*/  BSYNC B1 ;  /* 0x0000000000017941 */ /* 0x000fea0003800000 */
.L_x_60:
[----:B-----5:R-:W-:Y:S01]  /*2d20*/  FMUL R12, R152, R155 ;  /* 0x0000009b980c7220 */ /* 0x020fe20000400000 */
[----:B------:R-:W-:Y:S01]  /*2d30*/  ISETP.GT.AND P2, PT, R0, 0x8, P2 ;  /* 0x000000080000780c */ /* 0x000fe20001744270 */
[----:B------:R-:W-:Y:S02]  /*2d40*/  BSSY B1, `(.L_x_62) ;  /* 0x0000005000017945 */ /* 0x000fe40003800000 */
[----:B------:R-:W-:-:S05]  /*2d50*/  FFMA R41, R41, R154, R12 ;  /* 0x0000009a29297223 */ /* 0x000fca000000000c */
[----:B------:R0:W-:Y:S05]  /*2d60*/  @P1 STG.E desc[UR36][R4.64+0x84], R41 ;  /* 0x0000842904001986 */ /* 0x0001ea000c101924 */
[----:B------:R-:W-:Y:S05]  /*2d70*/  @!P2 BRA `(.L_x_63) ;  /* 0x000000000004a947 */ /* 0x000fea0003800000 */
[----:B------:R0:W5:Y:S02]  /*2d80*/  LDG.E.LTC128B R152, desc[UR36][R8.64+0x80] ;  /* 0x0000802408987981 */ /* 0x000164000c1e1920 */
.L_x_63:
[----:B------:R-:W-:Y:S05]  /*2d90*/  BSYNC B1 ;  /* 0x0000000000017941 */ /* 0x000fea0003800000 */
.L_x_62:
        /* <DEDUP_REMOVED lines=8> */
.L_x_65:
[----:B------:R-:W-:Y:S05]  /*2e20*/  BSYNC B1 ;  /* 0x0000000000017941 */ /* 0x000fea0003800000 */
.L_x_64:
        /* <DEDUP_REMOVED lines=8> */
.L_x_67:
[----:B------:R-:W-:Y:S05]  /*2eb0*/  BSYNC B1 ;  /* 0x0000000000017941 */ /* 0x000fea0003800000 */
.L_x_66:
[----:B0----5:R-:W-:Y:S01]  /*2ec0*/  FMUL R13, R152, R155 ;  /* 0x0000009b980d7220 */ /* 0x021fe20000400000 */
[----:B------:R-:W-:Y:S01]  /*2ed0*/  ISETP.GT.AND P0, PT, R0, RZ, P2 ;  /* 0x000000ff0000720c */ /* 0x000fe20001704270 */
[----:B------:R-:W-:Y:S02]  /*2ee0*/  BSSY B1, `(.L_x_68) ;  /* 0x0000005000017945 */ /* 0x000fe40003800000 */
[----:B------:R-:W-:-:S05]  /*2ef0*/  FFMA R13, R44, R154, R13 ;  /* 0x0000009a2c0d7223 */ /* 0x000fca000000000d */
[----:B------:R0:W-:Y:S05]  /*2f00*/  @P3 STG.E desc[UR36][R4.64+0xa0], R13 ;  /* 0x0000a00d04003986 */ /* 0x0001ea000c101924 */
[----:B------:R-:W-:Y:S05]  /*2f10*/  @!P0 BRA `(.L_x_69) ;  /* 0x0000000000048947 */ /* 0x000fea0003800000 */
[----:B------:R0:W5:Y:S02]  /*2f20*/  LDG.E.LTC128B R152, desc[UR36][R6.64+0xa4] ;  /* 0x0000a42406987981 */ /* 0x000164000c1e1920 */
.L_x_69:
[----:B------:R-:W-:Y:S05]  /*2f30*/  BSYNC B1 ;  /* 0x0000000000017941 */ /* 0x000fea0003800000 */
.L_x_68:
[----:B-----5:R-:W-:Y:S01]  /*2f40*/  FMUL R12, R152, R155 ;  /* 0x0000009b980c7220 */ /* 0x020fe20000400000 */
[----:B------:R-:W-:Y:S01]  /*2f50*/  ISETP.GT.AND P1, PT, R0, 0x8, P1 ;  /* 0x000000080000780c */ /* 0x000fe20000f24270 */
[----:B------:R-:W-:Y:S02]  /*2f60*/  BSSY B1, `(.L_x_70) ;  /* 0x0000005000017945 */ /* 0x000fe40003800000 */
[----:B------:R-:W-:-:S05]  /*2f70*/  FFMA R45, R45, R154, R12 ;  /* 0x0000009a2d2d7223 */ /* 0x000fca000000000c */
[----:B------:R0:W-:Y:S05]  /*2f80*/  @P0 STG.E desc[UR36][R4.64+0xa4], R45 ;  /* 0x0000a42d04000986 */ /* 0x0001ea000c101924 */
[----:B------:R-:W-:Y:S05]  /*2f90*/  @!P1 BRA `(.L_x_71) ;  /* 0x0000000000049947 */ /* 0x000fea0003800000 */
[----:B------:R0:W5:Y:S02]  /*2fa0*/  LDG.E.LTC128B R152, desc[UR36][R8.64+0xa0] ;  /* 0x0000a02408987981 */ /* 0x000164000c1e1920 */
.L_x_71:
[----:B------:R-:W-:Y:S05]  /*2fb0*/  BSYNC B1 ;  /* 0x0000000000017941 */ /* 0x000fea0003800000 */
.L_x_70:
        /* <DEDUP_REMOVED lines=8> */
.L_x_73:
[----:B------:R-:W-:Y:S05]  /*3040*/  BSYNC B1 ;  /* 0x0000000000017941 */ /* 0x000fea0003800000 */
.L_x_72:
        /* <DEDUP_REMOVED lines=8> */
.L_x_75:
[----:B------:R-:W-:Y:S05]  /*30d0*/  BSYNC B1 ;  /* 0x0000000000017941 */ /* 0x000fea0003800000 */
.L_x_74:
[----:B0----5:R-:W-:Y:S01]  /*30e0*/  FMUL R13, R152, R155 ;  /* 0x0000009b980d7220 */ /* 0x021fe20000400000 */
[----:B------:R-:W-:Y:S01]  /*30f0*/  ISETP.GT.AND P2, PT, R0, RZ, P1 ;  /* 0x000000ff0000720c */ /* 0x000fe20000f44270 */
[----:B------:R-:W-:Y:S02]  /*3100*/  BSSY B1, `(.L_x_76) ;  /* 0x0000005000017945 */ /* 0x000fe40003800000 */
[----:B------:R-:W-:-:S05]  /*3110*/  FFMA R13, R48, R154, R13 ;  /* 0x0000009a300d7223 */ /* 0x000fca000000000d */
[----:B------:R0:W-:Y:S05]  /*3120*/  @P3 STG.E desc[UR36][R4.64+0xc0], R13 ;  /* 0x0000c00d04003986 */ /* 0x0001ea000c101924 */
[----:B------:R-:W-:Y:S05]  /*3130*/  @!P2 BRA `(.L_x_77) ;  /* 0x000000000004a947 */ /* 0x000fea0003800000 */
[----:B------:R0:W5:Y:S02]  /*3140*/  LDG.E.LTC128B R152, desc[UR36][R6.64+0xc4] ;  /* 0x0000c42406987981 */ /* 0x000164000c1e1920 */
.L_x_77:
[----:B------:R-:W-:Y:S05]  /*3150*/  BSYNC B1 ;  /* 0x0000000000017941 */ /* 0x000fea0003800000 */
.L_x_76:
[----:B-----5:R-:W-:Y:S01]  /*3160*/  FMUL R12, R152, R155 ;  /* 0x0000009b980c7220 */ /* 0x020fe20000400000 */
[----:B------:R-:W-:Y:S01]  /*3170*/  ISETP.GT.AND P0, PT, R0, 0x8, P0 ;  /* 0x000000080000780c */ /* 0x000fe20000704270 */
[----:B------:R-:W-:Y:S02]  /*3180*/  BSSY B1, `(.L_x_78) ;  /* 0x0000005000017945 */ /* 0x000fe40003800000 */
[----:B------:R-:W-:-:S05]  /*3190*/  FFMA R49, R49, R154, R12 ;  /* 0x0000009a31317223 */ /* 0x000fca000000000c */
[----:B------:R0:W-:Y:S05]  /*31a0*/  @P2 STG.E desc[UR36][R4.64+0xc4], R49 ;  /* 0x0000c43104002986 */ /* 0x0001ea000c101924 */
[----:B------:R-:W-:Y:S05]  /*31b0*/  @!P0 BRA `(.L_x_79) ;  /* 0x0000000000048947 */ /* 0x000fea0003800000 */
[----:B------:R0:W5:Y:S02]  /*31c0*/  LDG.E.LTC128B R152, desc[UR36][R8.64+0xc0] ;  /* 0x0000c02408987981 */ /* 0x000164000c1e1920 */
.L_x_79:
[----:B------:R-:W-:Y:S05]  /*31d0*/  BSYNC B1 ;  /* 0x0000000000017941 */ /* 0x000fea0003800000 */
.L_x_78:
        /* <DEDUP_REMOVED lines=8> */
.L_x_81:
[----:B------:R-:W-:Y:S05]  /*3260*/  BSYNC B1 ;  /* 0x0000000000017941 */ /* 0x000fea0003800000 */
.L_x_80:
        /* <DEDUP_REMOVED lines=8> */
.L_x_83:
[----:B------:R-:W-:Y:S05]  /*32f0*/  BSYNC B1 ;  /* 0x0000000000017941 */ /* 0x000fea0003800000 */
.L_x_82:
[----:B0----5:R-:W-:Y:S01]  /*3300*/  FMUL R13, R152, R155 ;  /* 0x0000009b980d7220 */ /* 0x021fe20000400000 */
[----:B------:R-:W-:Y:S01]  /*3310*/  ISETP.GT.AND P1, PT, R0, RZ, P0 ;  /* 0x000000ff0000720c */ /* 0x000fe20000724270 */
[----:B------:R-:W-:Y:S02]  /*3320*/  BSSY B1, `(.L_x_84) ;  /* 0x0000005000017945 */ /* 0x000fe40003800000 */
[----:B------:R-:W-:-:S05]  /*3330*/  FFMA R13, R52, R154, R13 ;  /* 0x0000009a340d7223 */ /* 0x000fca000000000d */
[----:B------:R0:W-:Y:S05]  /*3340*/  @P3 STG.E desc[UR36][R4.64+0xe0], R13 ;  /* 0x0000e00d04003986 */ /* 0x0001ea000c101924 */
[----:B------:R-:W-:Y:S05]  /*3350*/  @!P1 BRA `(.L_x_85) ;  /* 0x0000000000049947 */ /* 0x000fea0003800000 */
[----:B------:R0:W5:Y:S02]  /*3360*/  LDG.E.LTC128B R152, desc[UR36][R6.64+0xe4] ;  /* 0x0000e42406987981 */ /* 0x000164000c1e1920 */
.L_x_85:
[----:B------:R-:W-:Y:S05]  /*3370*/  BSYNC B1 ;  /* 0x0000000000017941 */ /* 0x000fea0003800000 */
.L_x_84:
[----:B-----5:R-:W-:Y:S01]  /*3380*/  FMUL R12, R152, R155 ;  /* 0x0000009b980c7220 */ /* 0x020fe20000400000 */
[----:B------:R-:W-:Y:S01]  /*3390*/  ISETP.GT.AND P2, PT, R0, 0x8, P2 ;  /* 0x000000080000780c */ /* 0x000fe20001744270 */
[----:B------:R-:W-:Y:S02]  /*33a0*/  BSSY B1, `(.L_x_86) ;  /* 0x0000005000017945 */ /* 0x000fe40003800000 */
[----:B------:R-:W-:-:S05]  /*33b0*/  FFMA R53, R53, R154, R12 ;  /* 0x0000009a35357223 */ /* 0x000fca000000000c */
[----:B------:R0:W-:Y:S05]  /*33c0*/  @P1 STG.E desc[UR36][R4.64+0xe4], R53 ;  /* 0x0000e43504001986 */ /* 0x0001ea000c101924 */
[----:B------:R-:W-:Y:S05]  /*33d0*/  @!P2 BRA `(.L_x_87) ;  /* 0x000000000004a947 */ /* 0x000fea0003800000 */
[----:B------:R0:W5:Y:S02]  /*33e0*/  LDG.E.LTC128B R152, desc[UR36][R8.64+0xe0] ;  /* 0x0000e02408987981 */ /* 0x000164000c1e1920 */
.L_x_87:
[----:B------:R-:W-:Y:S05]  /*33f0*/  BSYNC B1 ;  /* 0x0000000000017941 */ /* 0x000fea0003800000 */
.L_x_86:
        /* <DEDUP_REMOVED lines=8> */
.L_x_89:
[----:B------:R-:W-:Y:S05]  /*3480*/  BSYNC B1 ;  /* 0x0000000000017941 */ /* 0x000fea0003800000 */
.L_x_88:
        /* <DEDUP_REMOVED lines=8> */
.L_x_91:
[----:B------:R-:W-:Y:S05]  /*3510*/  BSYNC B1 ;  /* 0x0000000000017941 */ /* 0x000fea0003800000 */
.L_x_90:
[----:B0----5:R-:W-:Y:S01]  /*3520*/  FMUL R13, R152, R155 ;  /* 0x0000009b980d7220 */ /* 0x021fe20000400000 */
[----:B------:R-:W-:Y:S01]  /*3530*/  ISETP.GT.AND P0, PT, R0, RZ, P2 ;  /* 0x000000ff0000720c */ /* 0x000fe20001704270 */
[----:B------:R-:W-:Y:S02]  /*3540*/  BSSY B1, `(.L_x_92) ;  /* 0x0000005000017945 */ /* 0x000fe40003800000 */
[----:B------:R-:W-:-:S05]  /*3550*/  FFMA R13, R56, R154, R13 ;  /* 0x0000009a380d7223 */ /* 0x000fca000000000d */
[----:B------:R0:W-:Y:S05]  /*3560*/  @P3 STG.E desc[UR36][R4.64+0x100], R13 ;  /* 0x0001000d04003986 */ /* 0x0001ea000c101924 */
[----:B------:R-:W-:Y:S05]  /*3570*/  @!P0 BRA `(.L_x_93) ;  /* 0x0000000000048947 */ /* 0x000fea0003800000 */
[----:B------:R0:W5:Y:S02]  /*3580*/  LDG.E.LTC128B R152, desc[UR36][R6.64+0x104] ;  /* 0x0001042406987981 */ /* 0x000164000c1e1920 */
.L_x_93:
[----:B------:R-:W-:Y:S05]  /*3590*/  BSYNC B1 ;  /* 0x0000000000017941 */ /* 0x000fea0003800000 */
.L_x_92:
[----:B-----5:R-:W-:Y:S01]  /*35a0*/  FMUL R12, R152, R155 ;  /* 0x0000009b980c7220 */ /* 0x020fe20000400000 */
[----:B------:R-:W-:Y:S01]  /*35b0*/  ISETP.GT.AND P1, PT, R0, 0x8, P1 ;  /* 0x000000080000780c */ /* 0x000fe20000f24270 */
[----:B------:R-:W-:Y:S02]  /*35c0*/  BSSY B1, `(.L_x_94) ;  /* 0x0000005000017945 */ /* 0x000fe40003800000 */
[----:B------:R-:W-:-:S05]  /*35d0*/  FFMA R57, R57, R154, R12 ;  /* 0x0000009a39397223 */ /* 0x000fca000000000c */
[----:B------:R0:W-:Y:S05]  /*35e0*/  @P0 STG.E desc[UR36][R4.64+0x104], R57 ;  /* 0x0001043904000986 */ /* 0x0001ea000c101924 */
[----:B------:R-:W-:Y:S05]  /*35f0*/  @!P1 BRA `(.L_x_95) ;  /* 0x0000000000049947 */ /* 0x000fea0003800000 */
[----:B------:R0:W5:Y:S02]  /*3600*/  LDG.E.LTC128B R152, desc[UR36][R8.64+0x100] ;  /* 0x0001002408987981 */ /* 0x000164000c1e1920 */
.L_x_95:
[----:B------:R-:W-:Y:S05]  /*3610*/  BSYNC B1 ;  /* 0x0000000000017941 */ /* 0x000fea0003800000 */
.L_x_94:
        /* <DEDUP_REMOVED lines=8> */
.L_x_97:
[----:B------:R-:W-:Y:S05]  /*36a0*/  BSYNC B1 ;  /* 0x0000000000017941 */ /* 0x000fea0003800000 */
.L_x_96:
        /* <DEDUP_REMOVED lines=8> */
.L_x_99:
[----:B------:R-:W-:Y:S05]  /*3730*/  BSYNC B1 ;  /* 0x0000000000017941 */ /* 0x000fea0003800000 */
.L_x_98:
[----:B0----5:R-:W-:Y:S01]  /*3740*/  FMUL R13, R152, R155 ;  /* 0x0000009b980d7220 */ /* 0x021fe20000400000 */
[----:B------:R-:W-:Y:S01]  /*3750*/  ISETP.GT.AND P2, PT, R0, RZ, P1 ;  /* 0x000000ff0000720c */ /* 0x000fe20000f44270 */
[----:B------:R-:W-:Y:S02]  /*3760*/  BSSY B1, `(.L_x_100) ;  /* 0x0000005000017945 */ /* 0x000fe40003800000 */
[----:B------:R-:W-:-:S05]  /*3770*/  FFMA R13, R60, R154, R13 ;  /* 0x0000009a3c0d7223 */ /* 0x000fca000000000d */
[----:B------:R0:W-:Y:S05]  /*3780*/  @P3 STG.E desc[UR36][R4.64+0x120], R13 ;  /* 0x0001200d04003986 */ /* 0x0001ea000c101924 */
[----:B------:R-:W-:Y:S05]  /*3790*/  @!P2 BRA `(.L_x_101) ;  /* 0x000000000004a947 */ /* 0x000fea0003800000 */
[----:B------:R0:W5:Y:S02]  /*37a0*/  LDG.E.LTC128B R152, desc[UR36][R6.64+0x124] ;  /* 0x0001242406987981 */ /* 0x000164000c1e1920 */
.L_x_101:
[----:B------:R-:W-:Y:S05]  /*37b0*/  BSYNC B1 ;  /* 0x0000000000017941 */ /* 0x000fea0003800000 */
.L_x_100:
[----:B-----5:R-:W-:Y:S01]  /*37c0*/  FMUL R12, R152, R155 ;  /* 0x0000009b980c7220 */ /* 0x020fe20000400000 */
[----:B------:R-:W-:Y:S01]  /*37d0*/  ISETP.GT.AND P0, PT, R0, 0x8, P0 ;  /* 0x000000080000780c */ /* 0x000fe20000704270 */
[----:B------:R-:W-:Y:S02]  /*37e0*/  BSSY B1, `(.L_x_102) ;  /* 0x0000005000017945 */ /* 0x000fe40003800000 */
[----:B------:R-:W-:-:S05]  /*37f0*/  FFMA R61, R61, R154, R12 ;  /* 0x0000009a3d3d7223 */ /* 0x000fca000000000c */
[----:B------:R0:W-:Y:S05]  /*3800*/  @P2 STG.E desc[UR36][R4.64+0x124], R61 ;  /* 0x0001243d04002986 */ /* 0x0001ea000c101924 */
[----:B------:R-:W-:Y:S05]  /*3810*/  @!P0 BRA `(.L_x_103) ;  /* 0x0000000000048947 */ /* 0x000fea0003800000 */
[----:B------:R0:W5:Y:S02]  /*3820*/  LDG.E.LTC128B R152, desc[UR36][R8.64+0x120] ;  /* 0x0001202408987981 */ /* 0x000164000c1e1920 */
.L_x_103:
[----:B------:R-:W-:Y:S05]  /*3830*/  BSYNC B1 ;  /* 0x0000000000017941 */ /* 0x000fea0003800000 */
.L_x_102:
        /* <DEDUP_REMOVED lines=8> */
.L_x_105:
[----:B------:R-:W-:Y:S05]  /*38c0*/  BSYNC B1 ;  /* 0x0000000000017941 */ /* 0x000fea0003800000 */
.L_x_104:
        /* <DEDUP_REMOVED lines=8> */
.L_x_107:
[----:B------:R-:W-:Y:S05]  /*3950*/  BSYNC B1 ;  /* 0x0000000000017941 */ /* 0x000fea0003800000 */
.L_x_106:
[----:B0----5:R-:W-:Y:S01]  /*3960*/  FMUL R13, R152, R155 ;  /* 0x0000009b980d7220 */ /* 0x021fe20000400000 */
[----:B------:R-:W-:Y:S01]  /*3970*/  ISETP.GT.AND P1, PT, R0, RZ, P0 ;  /* 0x000000ff0000720c */ /* 0x000fe20000724270 */
[----:B------:R-:W-:Y:S02]  /*3980*/  BSSY B1, `(.L_x_108) ;  /* 0x0000005000017945 */ /* 0x000fe40003800000 */
[----:B------:R-:W-:-:S05]  /*3990*/  FFMA R13, R64, R154, R13 ;  /* 0x0000009a400d7223 */ /* 0x000fca000000000d */
[----:B------:R0:W-:Y:S05]  /*39a0*/  @P3 STG.E desc[UR36][R4.64+0x140], R13 ;  /* 0x0001400d04003986 */ /* 0x0001ea000c101924 */
[----:B------:R-:W-:Y:S05]  /*39b0*/  @!P1 BRA `(.L_x_109) ;  /* 0x0000000000049947 */ /* 0x000fea0003800000 */
[----:B------:R0:W5:Y:S02]  /*39c0*/  LDG.E.LTC128B R152, desc[UR36][R6.64+0x144] ;  /* 0x0001442406987981 */ /* 0x000164000c1e1920 */
.L_x_109:
[----:B------:R-:W-:Y:S05]  /*39d0*/  BSYNC B1 ;  /* 0x0000000000017941 */ /* 0x000fea0003800000 */
.L_x_108:
[----:B-----5:R-:W-:Y:S01]  /*39e0*/  FMUL R12, R152, R155 ;  /* 0x0000009b980c7220 */ /* 0x020fe20000400000 */
[----:B------:R-:W-:Y:S01]  /*39f0*/  ISETP.GT.AND P2, PT, R0, 0x8, P2 ;  /* 0x000000080000780c */ /* 0x000fe20001744270 */
[----:B------:R-:W-:Y:S02]  /*3a00*/  BSSY B1, `(.L_x_110) ;  /* 0x0000005000017945 */ /* 0x000fe40003800000 */
[----:B------:R-:W-:-:S05]  /*3a10*/  FFMA R65, R65, R154, R12 ;  /* 0x0000009a41417223 */ /* 0x000fca000000000c */
[----:B------:R0:W-:Y:S05]  /*3a20*/  @P1 STG.E desc[UR36][R4.64+0x144], R65 ;  /* 0x0001444104001986 */ /* 0x0001ea000c101924 */
[----:B------:R-:W-:Y:S05]  /*3a30*/  @!P2 BRA `(.L_x_111) ;  /* 0x000000000004a947 */ /* 0x000fea0003800000 */
[----:B------:R0:W5:Y:S02]  /*3a40*/  LDG.E.LTC128B R152, desc[UR36][R8.64+0x140] ;  /* 0x0001402408987981 */ /* 0x000164000c1e1920 */
.L_x_111:
[----:B------:R-:W-:Y:S05]  /*3a50*/  BSYNC B1 ;  /* 0x0000000000017941 */ /* 0x000fea0003800000 */
.L_x_110:
        /* <DEDUP_REMOVED lines=8> */
.L_x_113:
[----:B------:R-:W-:Y:S05]  /*3ae0*/  BSYNC B1 ;  /* 0x0000000000017941 */ /* 0x000fea0003800000 */
.L_x_112:
        /* <DEDUP_REMOVED lines=8> */
.L_x_115:
[----:B------:R-:W-:Y:S05]  /*3b70*/  BSYNC B1 ;  /* 0x0000000000017941 */ /* 0x000fea0003800000 */
.L_x_114:
[----:B0----5:R-:W-:Y:S01]  /*3b80*/  FMUL R13, R152, R155 ;  /* 0x0000009b980d7220 */ /* 0x021fe20000400000 */
[----:B------:R-:W-:Y:S01]  /*3b90*/  ISETP.GT.AND P0, PT, R0, RZ, P2 ;  /* 0x000000ff0000720c */ /* 0x000fe20001704270 */
[----:B------:R-:W-:Y:S02]  /*3ba0*/  BSSY B1, `(.L_x_116) ;  /* 0x0000005000017945 */ /* 0x000fe40003800000 */
[----:B------:R-:W-:-:S05]  /*3bb0*/  FFMA R13, R68, R154, R13 ;  /* 0x0000009a440d7223 */ /* 0x000fca000000000d */
[----:B------:R0:W-:Y:S05]  /*3bc0*/  @P3 STG.E desc[UR36][R4.64+0x160], R13 ;  /* 0x0001600d04003986 */ /* 0x0001ea000c101924 */
[----:B------:R-:W-:Y:S05]  /*3bd0*/  @!P0 BRA `(.L_x_117) ;  /* 0x0000000000048947 */ /* 0x000fea0003800000 */
[----:B------:R0:W5:Y:S02]  /*3be0*/  LDG.E.LTC128B R152, desc[UR36][R6.64+0x164] ;  /* 0x0001642406987981 */ /* 0x000164000c1e1920 */
.L_x_117:
[----:B------:R-:W-:Y:S05]  /*3bf0*/  BSYNC B1 ;  /* 0x0000000000017941 */ /* 0x000fea0003800000 */
.L_x_116:
[----:B-----5:R-:W-:Y:S01]  /*3c00*/  FMUL R12, R152, R155 ;  /* 0x0000009b980c7220 */ /* 0x020fe20000400000 */
[----:B------:R-:W-:Y:S01]  /*3c10*/  ISETP.GT.AND P1, PT, R0, 0x8, P1 ;  /* 0x000000080000780c */ /* 0x000fe20000f24270 */
[----:B------:R-:W-:Y:S02]  /*3c20*/  BSSY B1, `(.L_x_118) ;  /* 0x0000005000017945 */ /* 0x000fe40003800000 */
[----:B------:R-:W-:-:S05]  /*3c30*/  FFMA R69, R69, R154, R12 ;  /* 0x0000009a45457223 */ /* 0x000fca000000000c */
[----:B------:R0:W-:Y:S05]  /*3c40*/  @P0 STG.E desc[UR36][R4.64+0x164], R69 ;  /* 0x0001644504000986 */ /* 0x0001ea000c101924 */
[----:B------:R-:W-:Y:S05]  /*3c50*/  @!P1 BRA `(.L_x_119) ;  /* 0x0000000000049947 */ /* 0x000fea0003800000 */
[----:B------:R0:W5:Y:S02]  /*3c60*/  LDG.E.LTC128B R152, desc[UR36][R8.64+0x160] ;  /* 0x0001602408987981 */ /* 0x000164000c1e1920 */
.L_x_119:
[----:B------:R-:W-:Y:S05]  /*3c70*/  BSYNC B1 ;  /* 0x0000000000017941 */ /* 0x000fea0003800000 */
.L_x_118:
        /* <DEDUP_REMOVED lines=8> */
.L_x_121:
[----:B------:R-:W-:Y:S05]  /*3d00*/  BSYNC B1 ;  /* 0x0000000000017941 */ /* 0x000fea0003800000 */
.L_x_120:
        /* <DEDUP_REMOVED lines=8> */
.L_x_123:
[----:B------:R-:W-:Y:S05]  /*3d90*/  BSYNC B1 ;  /* 0x0000000000017941 */ /* 0x000fea0003800000 */
.L_x_122:
[----:B0----5:R-:W-:Y:S01]  /*3da0*/  FMUL R13, R152, R155 ;  /* 0x0000009b980d7220 */ /* 0x021fe20000400000 */
[----:B------:R-:W-:Y:S01]  /*3db0*/  ISETP.GT.AND P2, PT, R0, RZ, P1 ;  /* 0x000000ff0000720c */ /* 0x000fe20000f44270 */
[----:B------:R-:W-:Y:S02]  /*3dc0*/  BSSY B1, `(.L_x_124) ;  /* 0x0000005000017945 */ /* 0x000fe40003800000 */
[----:B------:R-:W-:-:S05]  /*3dd0*/  FFMA R13, R72, R154, R13 ;  /* 0x0000009a480d7223 */ /* 0x000fca000000000d */
[----:B------:R0:W-:Y:S05]  /*3de0*/  @P3 STG.E desc[UR36][R4.64+0x180], R13 ;  /* 0x0001800d04003986 */ /* 0x0001ea000c101924 */
[----:B------:R-:W-:Y:S05]  /*3df0*/  @!P2 BRA `(.L_x_125) ;  /* 0x000000000004a947 */ /* 0x000fea0003800000 */
[----:B------:R0:W5:Y:S02]  /*3e00*/  LDG.E.LTC128B R152, desc[UR36][R6.64+0x184] ;  /* 0x0001842406987981 */ /* 0x000164000c1e1920 */
.L_x_125:
[----:B------:R-:W-:Y:S05]  /*3e10*/  BSYNC B1 ;  /* 0x0000000000017941 */ /* 0x000fea0003800000 */
.L_x_124:
[----:B-----5:R-:W-:Y:S01]  /*3e20*/  FMUL R12, R152, R155 ;  /* 0x0000009b980c7220 */ /* 0x020fe20000400000 */
[----:B------:R-:W-:Y:S01]  /*3e30*/  ISETP.GT.AND P0, PT, R0, 0x8, P0 ;  /* 0x000000080000780c */ /* 0x000fe20000704270 */
[----:B------:R-:W-:Y:S02]  /*3e40*/  BSSY B1, `(.L_x_126) ;  /* 0x0000005000017945 */ /* 0x000fe40003800000 */
[----:B------:R-:W-:-:S05]  /*3e50*/  FFMA R73, R73, R154, R12 ;  /* 0x0000009a49497223 */ /* 0x000fca000000000c */
[----:B------:R0:W-:Y:S05]  /*3e60*/  @P2 STG.E desc[UR36][R4.64+0x184], R73 ;  /* 0x0001844904002986 */ /* 0x0001ea000c101924 */
[----:B------:R-:W-:Y:S05]  /*3e70*/  @!P0 BRA `(.L_x_127) ;  /* 0x0000000000048947 */ /* 0x000fea0003800000 */
[----:B------:R0:W5:Y:S02]  /*3e80*/  LDG.E.LTC128B R152, desc[UR36][R8.64+0x180] ;  /* 0x0001802408987981 */ /* 0x000164000c1e1920 */
.L_x_127:
[----:B------:R-:W-:Y:S05]  /*3e90*/  BSYNC B1 ;  /* 0x0000000000017941 */ /* 0x000fea0003800000 */
.L_x_126:
        /* <DEDUP_REMOVED lines=8> */
.L_x_129:
[----:B------:R-:W-:Y:S05]  /*3f20*/  BSYNC B1 ;  /* 0x0000000000017941 */ /* 0x000fea0003800000 */
.L_x_128:
        /* <DEDUP_REMOVED lines=8> */
.L_x_131:
[----:B------:R-:W-:Y:S05]  /*3fb0*/  BSYNC B1 ;  /* 0x0000000000017941 */ /* 0x000fea0003800000 */
.L_x_130:
[----:B0----5:R-:W-:Y:S01]  /*3fc0*/  FMUL R13, R152, R155 ;  /* 0x0000009b980d7220 */ /* 0x021fe20000400000 */
[----:B------:R-:W-:Y:S01]  /*3fd0*/  ISETP.GT.AND P1, PT, R0, RZ, P0 ;  /* 0x000000ff0000720c */ /* 0x000fe20000724270 */
[----:B------:R-:W-:Y:S02]  /*3fe0*/  BSSY B1, `(.L_x_132) ;  /* 0x0000005000017945 */ /* 0x000fe40003800000 */
[----:B------:R-:W-:-:S05]  /*3ff0*/  FFMA R13, R76, R154, R13 ;  /* 0x0000009a4c0d7223 */ /* 0x000fca000000000d */
[----:B------:R0:W-:Y:S05]  /*4000*/  @P3 STG.E desc[UR36][R4.64+0x1a0], R13 ;  /* 0x0001a00d04003986 */ /* 0x0001ea000c101924 */
[----:B------:R-:W-:Y:S05]  /*4010*/  @!P1 BRA `(.L_x_133) ;  /* 0x0000000000049947 */ /* 0x000fea0003800000 */
[----:B------:R0:W5:Y:S02]  /*4020*/  LDG.E.LTC128B R152, desc[UR36][R6.64+0x1a4] ;  /* 0x0001a42406987981 */ /* 0x000164000c1e1920 */
.L_x_133:
[----:B------:R-:W-:Y:S05]  /*4030*/  BSYNC B1 ;  /* 0x0000000000017941 */ /* 0x000fea0003800000 */
.L_x_132:
[----:B-----5:R-:W-:Y:S01]  /*4040*/  FMUL R12, R152, R155 ;  /* 0x0000009b980c7220 */ /* 0x020fe20000400000 */
[----:B------:R-:W-:Y:S01]  /*4050*/  ISETP.GT.AND P2, PT, R0, 0x8, P2 ;  /* 0x000000080000780c */ /* 0x000fe20001744270 */
[----:B------:R-:W-:Y:S02]  /*4060*/  BSSY B1, `(.L_x_134) ;  /* 0x0000005000017945 */ /* 0x000fe40003800000 */
[----:B------:R-:W-:-:S05]  /*4070*/  FFMA R77, R77, R154, R12 ;  /* 0x0000009a4d4d7223 */ /* 0x000fca000000000c */
[----:B------:R0:W-:Y:S05]  /*4080*/  @P1 STG.E desc[UR36][R4.64+0x1a4], R77 ;  /* 0x0001a44d04001986 */ /* 0x0001ea000c101924 */
[----:B------:R-:W-:Y:S05]  /*4090*/  @!P2 BRA `(.L_x_135) ;  /* 0x000000000004a947 */ /* 0x000fea0003800000 */
[----:B------:R0:W5:Y:S02]  /*40a0*/  LDG.E.LTC128B R152, desc[UR36][R8.64+0x1a0] ;  /* 0x0001a02408987981 */ /* 0x000164000c1e1920 */
.L_x_135:
[----:B------:R-:W-:Y:S05]  /*40b0*/  BSYNC B1 ;  /* 0x0000000000017941 */ /* 0x000fea0003800000 */
.L_x_134:
        /* <DEDUP_REMOVED lines=8> */
.L_x_137:
[----:B------:R-:W-:Y:S05]  /*4140*/  BSYNC B1 ;  /* 0x0000000000017941 */ /* 0x000fea0003800000 */
.L_x_136:
        /* <DEDUP_REMOVED lines=8> */
.L_x_139:
[----:B------:R-:W-:Y:S05]  /*41d0*/  BSYNC B1 ;  /* 0x0000000000017941 */ /* 0x000fea0003800000 */
.L_x_138:
[----:B0----5:R-:W-:Y:S01]  /*41e0*/  FMUL R13, R152, R155 ;  /* 0x0000009b980d7220 */ /* 0x021fe20000400000 */
[----:B------:R-:W-:Y:S01]  /*41f0*/  ISETP.GT.AND P0, PT, R0, RZ, P2 ;  /* 0x000000ff0000720c */ /* 0x000fe20001704270 */
[----:B------:R-:W-:Y:S02]  /*4200*/  BSSY B1, `(.L_x_140) ;  /* 0x0000005000017945 */ /* 0x000fe40003800000 */
[----:B------:R-:W-:-:S05]  /*4210*/  FFMA R13, R80, R154, R13 ;  /* 0x0000009a500d7223 */ /* 0x000fca000000000d */
[----:B------:R0:W-:Y:S05]  /*4220*/  @P3 STG.E desc[UR36][R4.64+0x1c0], R13 ;  /* 0x0001c00d04003986 */ /* 0x0001ea000c101924 */
[----:B------:R-:W-:Y:S05]  /*4230*/  @!P0 BRA `(.L_x_141) ;  /* 0x0000000000048947 */ /* 0x000fea0003800000 */
[----:B------:R0:W5:Y:S02]  /*4240*/  LDG.E.LTC128B R152, desc[UR36][R6.64+0x1c4] ;  /* 0x0001c42406987981 */ /* 0x000164000c1e1920 */
.L_x_141:
[----:B------:R-:W-:Y:S05]  /*4250*/  BSYNC B1 ;  /* 0x0000000000017941 */ /* 0x000fea0003800000 */
.L_x_140:
[----:B-----5:R-:W-:Y:S01]  /*4260*/  FMUL R12, R152, R155 ;  /* 0x0000009b980c7220 */ /* 0x020fe20000400000 */
[----:B------:R-:W-:Y:S01]  /*4270*/  ISETP.GT.AND P1, PT, R0, 0x8, P1 ;  /* 0x000000080000780c */ /* 0x000fe20000f24270 */
[----:B------:R-:W-:Y:S02]  /*4280*/  BSSY B1, `(.L_x_142) ;  /* 0x0000005000017945 */ /* 0x000fe40003800000 */
[----:B------:R-:W-:-:S05]  /*4290*/  FFMA R81, R81, R154, R12 ;  /* 0x0000009a51517223 */ /* 0x000fca000000000c */
[----:B------:R0:W-:Y:S05]  /*42a0*/  @P0 STG.E desc[UR36][R4.64+0x1c4], R81 ;  /* 0x0001c45104000986 */ /* 0x0001ea000c101924 */
[----:B------:R-:W-:Y:S05]  /*42b0*/  @!P1 BRA `(.L_x_143) ;  /* 0x0000000000049947 */ /* 0x000fea0003800000 */
[----:B------:R0:W5:Y:S02]  /*42c0*/  LDG.E.LTC128B R152, desc[UR36][R8.64+0x1c0] ;  /* 0x0001c02408987981 */ /* 0x000164000c1e1920 */
.L_x_143:
[----:B------:R-:W-:Y:S05]  /*42d0*/  BSYNC B1 ;  /* 0x0000000000017941 */ /* 0x000fea0003800000 */
.L_x_142:
        /* <DEDUP_REMOVED lines=8> */
.L_x_145:
[----:B------:R-:W-:Y:S05]  /*4360*/  BSYNC B1 ;  /* 0x0000000000017941 */ /* 0x000fea0003800000 */
.L_x_144:
        /* <DEDUP_REMOVED lines=8> */
.L_x_147:
[----:B------:R-:W-:Y:S05]  /*43f0*/  BSYNC B1 ;  /* 0x0000000000017941 */ /* 0x000fea0003800000 */
.L_x_146:
[----:B0----5:R-:W-:Y:S01]  /*4400*/  FMUL R13, R152, R155 ;  /* 0x0000009b980d7220 */ /* 0x021fe20000400000 */
[----:B------:R-:W-:Y:S01]  /*4410*/  ISETP.GT.AND P2, PT, R0, RZ, P1 ;  /* 0x000000ff0000720c */ /* 0x000fe20000f44270 */
[----:B------:R-:W-:Y:S02]  /*4420*/  BSSY B1, `(.L_x_148) ;  /* 0x0000005000017945 */ /* 0x000fe40003800000 */
[----:B------:R-:W-:-:S05]  /*4430*/  FFMA R13, R84, R154, R13 ;  /* 0x0000009a540d7223 */ /* 0x000fca000000000d */
[----:B------:R0:W-:Y:S05]  /*4440*/  @P3 STG.E desc[UR36][R4.64+0x1e0], R13 ;  /* 0x0001e00d04003986 */ /* 0x0001ea000c101924 */
[----:B------:R-:W-:Y:S05]  /*4450*/  @!P2 BRA `(.L_x_149) ;  /* 0x000000000004a947 */ /* 0x000fea0003800000 */
[----:B------:R0:W5:Y:S02]  /*4460*/  LDG.E.LTC128B R152, desc[UR36][R6.64+0x1e4] ;  /* 0x0001e42406987981 */ /* 0x000164000c1e1920 */
.L_x_149:
[----:B------:R-:W-:Y:S05]  /*4470*/  BSYNC B1 ;  /* 0x0000000000017941 */ /* 0x000fea0003800000 */
.L_x_148:
[----:B-----5:R-:W-:Y:S01]  /*4480*/  FMUL R12, R152, R155 ;  /* 0x0000009b980c7220 */ /* 0x020fe20000400000 */
[----:B------:R-:W-:Y:S01]  /*4490*/  ISETP.GT.AND P0, PT, R0, 0x8, P0 ;  /* 0x000000080000780c */ /* 0x000fe20000704270 */
[----:B------:R-:W-:Y:S02]  /*44a0*/  BSSY B1, `(.L_x_150) ;  /* 0x0000005000017945 */ /* 0x000fe40003800000 */
[----:B------:R-:W-:-:S05]  /*44b0*/  FFMA R85, R85, R154, R12 ;  /* 0x0000009a55557223 */ /* 0x000fca000000000c */
[----:B------:R0:W-:Y:S05]  /*44c0*/  @P2 STG.E desc[UR36][R4.64+0x1e4], R85 ;  /* 0x0001e45504002986 */ /* 0x0001ea000c101924 */
[----:B------:R-:W-:Y:S05]  /*44d0*/  @!P0 BRA `(.L_x_151) ;  /* 0x0000000000048947 */ /* 0x000fea0003800000 */
[----:B------:R0:W5:Y:S02]  /*44e0*/  LDG.E.LTC128B R152, desc[UR36][R8.64+0x1e0] ;  /* 0x0001e02408987981 */ /* 0x000164000c1e1920 */
.L_x_151:
[----:B------:R-:W-:Y:S05]  /*44f0*/  BSYNC B1 ;  /* 0x0000000000017941 */ /* 0x000fea0003800000 */
.L_x_150:
        /* <DEDUP_REMOVED lines=8> */
.L_x_153:
[----:B------:R-:W-:Y:S05]  /*4580*/  BSYNC B1 ;  /* 0x0000000000017941 */ /* 0x000fea0003800000 */
.L_x_152:
        /* <DEDUP_REMOVED lines=8> */
.L_x_155:
[----:B------:R-:W-:Y:S05]  /*4610*/  BSYNC B1 ;  /* 0x0000000000017941 */ /* 0x000fea0003800000 */
.L_x_154:
[----:B0----5:R-:W-:Y:S01]  /*4620*/  FMUL R13, R152, R155 ;  /* 0x0000009b980d7220 */ /* 0x021fe20000400000 */
[----:B------:R-:W-:Y:S01]  /*4630*/  ISETP.GT.AND P1, PT, R0, RZ, P0 ;  /* 0x000000ff0000720c */ /* 0x000fe20000724270 */
[----:B------:R-:W-:Y:S02]  /*4640*/  BSSY B1, `(.L_x_156) ;  /* 0x0000005000017945 */ /* 0x000fe40003800000 */
[----:B------:R-:W-:-:S05]  /*4650*/  FFMA R13, R88, R154, R13 ;  /* 0x0000009a580d7223 */ /* 0x000fca000000000d */
[----:B------:R0:W-:Y:S05]  /*4660*/  @P3 STG.E desc[UR36][R4.64+0x200], R13 ;  /* 0x0002000d04003986 */ /* 0x0001ea000c101924 */
[----:B------:R-:W-:Y:S05]  /*4670*/  @!P1 BRA `(.L_x_157) ;  /* 0x0000000000049947 */ /* 0x000fea0003800000 */
[----:B------:R0:W5:Y:S02]  /*4680*/  LDG.E.LTC128B R152, desc[UR36][R6.64+0x204] ;  /* 0x0002042406987981 */ /* 0x000164000c1e1920 */
.L_x_157:
[----:B------:R-:W-:Y:S05]  /*4690*/  BSYNC B1 ;  /* 0x0000000000017941 */ /* 0x000fea0003800000 */
.L_x_156:
[----:B-----5:R-:W-:Y:S01]  /*46a0*/  FMUL R12, R152, R155 ;  /* 0x0000009b980c7220 */ /* 0x020fe20000400000 */
[----:B------:R-:W-:Y:S01]  /*46b0*/  ISETP.GT.AND P2, PT, R0, 0x8, P2 ;  /* 0x000000080000780c */ /* 0x000fe20001744270 */
[----:B------:R-:W-:Y:S02]  /*46c0*/  BSSY B1, `(.L_x_158) ;  /* 0x0000005000017945 */ /* 0x000fe40003800000 */
[----:B------:R-:W-:-:S05]  /*46d0*/  FFMA R89, R89, R154, R12 ;  /* 0x0000009a59597223 */ /* 0x000fca000000000c */
[----:B------:R0:W-:Y:S05]  /*46e0*/  @P1 STG.E desc[UR36][R4.64+0x204], R89 ;  /* 0x0002045904001986 */ /* 0x0001ea000c101924 */
[----:B------:R-:W-:Y:S05]  /*46f0*/  @!P2 BRA `(.L_x_159) ;  /* 0x000000000004a947 */ /* 0x000fea0003800000 */
[----:B------:R0:W5:Y:S02]  /*4700*/  LDG.E.LTC128B R152, desc[UR36][R8.64+0x200] ;  /* 0x0002002408987981 */ /* 0x000164000c1e1920 */
.L_x_159:
[----:B------:R-:W-:Y:S05]  /*4710*/  BSYNC B1 ;  /* 0x0000000000017941 */ /* 0x000fea0003800000 */
.L_x_158:
        /* <DEDUP_REMOVED lines=8> */
.L_x_161:
[----:B------:R-:W-:Y:S05]  /*47a0*/  BSYNC B1 ;  /* 0x0000000000017941 */ /* 0x000fea0003800000 */
.L_x_160:
        /* <DEDUP_REMOVED lines=8> */
.L_x_163:
[----:B------:R-:W-:Y:S05]  /*4830*/  BSYNC B1 ;  /* 0x0000000000017941 */ /* 0x000fea0003800000 */
.L_x_162:
[----:B0----5:R-:W-:Y:S01]  /*4840*/  FMUL R13, R152, R155 ;  /* 0x0000009b980d7220 */ /* 0x021fe20000400000 */
[----:B------:R-:W-:Y:S01]  /*4850*/  ISETP.GT.AND P0, PT, R0, RZ, P2 ;  /* 0x000000ff0000720c */ /* 0x000fe20001704270 */
[----:B------:R-:W-:Y:S02]  /*4860*/  BSSY B1, `(.L_x_164) ;  /* 0x0000005000017945 */ /* 0x000fe40003800000 */
[----:B------:R-:W-:-:S05]  /*4870*/  FFMA R13, R92, R154, R13 ;  /* 0x0000009a5c0d7223 */ /* 0x000fca000000000d */
[----:B------:R0:W-:Y:S05]  /*4880*/  @P3 STG.E desc[UR36][R4.64+0x220], R13 ;  /* 0x0002200d04003986 */ /* 0x0001ea000c101924 */
[----:B------:R-:W-:Y:S05]  /*4890*/  @!P0 BRA `(.L_x_165) ;  /* 0x0000000000048947 */ /* 0x000fea0003800000 */
[----:B------:R0:W5:Y:S02]  /*48a0*/  LDG.E.LTC128B R152, desc[UR36][R6.64+0x224] ;  /* 0x0002242406987981 */ /* 0x000164000c1e1920 */
.L_x_165:
[----:B------:R-:W-:Y:S05]  /*48b0*/  BSYNC B1 ;  /* 0x0000000000017941 */ /* 0x000fea0003800000 */
.L_x_164:
[----:B-----5:R-:W-:Y:S01]  /*48c0*/  FMUL R12, R152, R155 ;  /* 0x0000009b980c7220 */ /* 0x020fe20000400000 */
[----:B------:R-:W-:Y:S01]  /*48d0*/  ISETP.GT.AND P1, PT, R0, 0x8, P1 ;  /* 0x000000080000780c */ /* 0x000fe20000f24270 */
[----:B------:R-:W-:Y:S02]  /*48e0*/  BSSY B1, `(.L_x_166) ;  /* 0x0000005000017945 */ /* 0x000fe40003800000 */
[----:B------:R-:W-:-:S05]  /*48f0*/  FFMA R93, R93, R154, R12 ;  /* 0x0000009a5d5d7223 */ /* 0x000fca000000000c */
[----:B------:R0:W-:Y:S05]  /*4900*/  @P0 STG.E desc[UR36][R4.64+0x224], R93 ;  /* 0x0002245d04000986 */ /* 0x0001ea000c101924 */
[----:B------:R-:W-:Y:S05]  /*4910*/  @!P1 BRA `(.L_x_167) ;  /* 0x0000000000049947 */ /* 0x000fea0003800000 */
[----:B------:R0:W5:Y:S02]  /*4920*/  LDG.E.LTC128B R152, desc[UR36][R8.64+0x220] ;  /* 0x0002202408987981 */ /* 0x000164000c1e1920 */
.L_x_167:
[----:B------:R-:W-:Y:S05]  /*4930*/  BSYNC B1 ;  /* 0x0000000000017941 */ /* 0x000fea0003800000 */
.L_x_166:
        /* <DEDUP_REMOVED lines=8> */
.L_x_169:
[----:B------:R-:W-:Y:S05]  /*49c0*/  BSYNC B1 ;  /* 0x0000000000017941 */ /* 0x000fea0003800000 */
.L_x_168:
        /* <DEDUP_REMOVED lines=8> */
.L_x_171:
[----:B------:R-:W-:Y:S05]  /*4a50*/  BSYNC B1 ;  /* 0x0000000000017941 */ /* 0x000fea0003800000 */
.L_x_170:
[----:B0----5:R-:W-:Y:S01]  /*4a60*/  FMUL R13, R152, R155 ;  /* 0x0000009b980d7220 */ /* 0x021fe20000400000 */
[----:B------:R-:W-:Y:S01]  /*4a70*/  ISETP.GT.AND P2, PT, R0, RZ, P1 ;  /* 0x000000ff0000720c */ /* 0x000fe20000f44270 */
[----:B------:R-:W-:Y:S02]  /*4a80*/  BSSY B1, `(.L_x_172) ;  /* 0x0000005000017945 */ /* 0x000fe40003800000 */
[----:B------:R-:W-:-:S05]  /*4a90*/  FFMA R13, R96, R154, R13 ;  /* 0x0000009a600d7223 */ /* 0x000fca000000000d */
[----:B------:R0:W-:Y:S05]  /*4aa0*/  @P3 STG.E desc[UR36][R4.64+0x240], R13 ;  /* 0x0002400d04003986 */ /* 0x0001ea000c101924 */
[----:B------:R-:W-:Y:S05]  /*4ab0*/  @!P2 BRA `(.L_x_173) ;  /* 0x000000000004a947 */ /* 0x000fea0003800000 */
[----:B------:R0:W5:Y:S02]  /*4ac0*/  LDG.E.LTC128B R152, desc[UR36][R6.64+0x244] ;  /* 0x0002442406987981 */ /* 0x000164000c1e1920 */
.L_x_173:
[----:B------:R-:W-:Y:S05]  /*4ad0*/  BSYNC B1 ;  /* 0x0000000000017941 */ /* 0x000fea0003800000 */
.L_x_172:
[----:B-----5:R-:W-:Y:S01]  /*4ae0*/  FMUL R12, R152, R155 ;  /* 0x0000009b980c7220 */ /* 0x020fe20000400000 */
[----:B------:R-:W-:Y:S01]  /*4af0*/  ISETP.GT.AND P0, PT, R0, 0x8, P0 ;  /* 0x000000080000780c */ /* 0x000fe20000704270 */
[----:B------:R-:W-:Y:S02]  /*4b00*/  BSSY B1, `(.L_x_174) ;  /* 0x0000005000017945 */ /* 0x000fe40003800000 */
[----:B------:R-:W-:-:S05]  /*4b10*/  FFMA R97, R97, R154, R12 ;  /* 0x0000009a61617223 */ /* 0x000fca000000000c */
[----:B------:R0:W-:Y:S05]  /*4b20*/  @P2 STG.E desc[UR36][R4.64+0x244], R97 ;  /* 0x0002446104002986 */ /* 0x0001ea000c101924 */
[----:B------:R-:W-:Y:S05]  /*4b30*/  @!P0 BRA `(.L_x_175) ;  /* 0x0000000000048947 */ /* 0x000fea0003800000 */
[----:B------:R0:W5:Y:S02]  /*4b40*/  LDG.E.LTC128B R152, desc[UR36][R8.64+0x240] ;  /* 0x0002402408987981 */ /* 0x000164000c1e1920 */
.L_x_175:
[----:B------:R-:W-:Y:S05]  /*4b50*/  BSYNC B1 ;  /* 0x0000000000017941 */ /* 0x000fea0003800000 */
.L_x_174:
        /* <DEDUP_REMOVED lines=8> */
.L_x_177:
[----:B------:R-:W-:Y:S05]  /*4be0*/  BSYNC B1 ;  /* 0x0000000000017941 */ /* 0x000fea0003800000 */
.L_x_176:
        /* <DEDUP_REMOVED lines=8> */
.L_x_179:
[----:B------:R-:W-:Y:S05]  /*4c70*/  BSYNC B1 ;  /* 0x0000000000017941 */ /* 0x000fea0003800000 */
.L_x_178:
[----:B0----5:R-:W-:Y:S01]  /*4c80*/  FMUL R13, R152, R155 ;  /* 0x0000009b980d7220 */ /* 0x021fe20000400000 */
[----:B------:R-:W-:Y:S01]  /*4c90*/  ISETP.GT.AND P1, PT, R0, RZ, P0 ;  /* 0x000000ff0000720c */ /* 0x000fe20000724270 */
[----:B------:R-:W-:Y:S02]  /*4ca0*/  BSSY B1, `(.L_x_180) ;  /* 0x0000005000017945 */ /* 0x000fe40003800000 */
[----:B------:R-:W-:-:S05]  /*4cb0*/  FFMA R13, R100, R154, R13 ;  /* 0x0000009a640d7223 */ /* 0x000fca000000000d */
[----:B------:R0:W-:Y:S05]  /*4cc0*/  @P3 STG.E desc[UR36][R4.64+0x260], R13 ;  /* 0x0002600d04003986 */ /* 0x0001ea000c101924 */
[----:B------:R-:W-:Y:S05]  /*4cd0*/  @!P1 BRA `(.L_x_181) ;  /* 0x0000000000049947 */ /* 0x000fea0003800000 */
[----:B------:R0:W5:Y:S02]  /*4ce0*/  LDG.E.LTC128B R152, desc[UR36][R6.64+0x264] ;  /* 0x0002642406987981 */ /* 0x000164000c1e1920 */
.L_x_181:
[----:B------:R-:W-:Y:S05]  /*4cf0*/  BSYNC B1 ;  /* 0x0000000000017941 */ /* 0x000fea0003800000 */
.L_x_180:
[----:B-----5:R-:W-:Y:S01]  /*4d00*/  FMUL R12, R152, R155 ;  /* 0x0000009b980c7220 */ /* 0x020fe20000400000 */
[----:B------:R-:W-:Y:S01]  /*4d10*/  ISETP.GT.AND P2, PT, R0, 0x8, P2 ;  /* 0x000000080000780c */ /* 0x000fe20001744270 */
[----:B------:R-:W-:Y:S02]  /*4d20*/  BSSY B1, `(.L_x_182) ;  /* 0x0000005000017945 */ /* 0x000fe40003800000 */
[----:B------:R-:W-:-:S05]  /*4d30*/  FFMA R101, R101, R154, R12 ;  /* 0x0000009a65657223 */ /* 0x000fca000000000c */
[----:B------:R0:W-:Y:S05]  /*4d40*/  @P1 STG.E desc[UR36][R4.64+0x264], R101 ;  /* 0x0002646504001986 */ /* 0x0001ea000c101924 */
[----:B------:R-:W-:Y:S05]  /*4d50*/  @!P2 BRA `(.L_x_183) ;  /* 0x000000000004a947 */ /* 0x000fea0003800000 */
[----:B------:R0:W5:Y:S02]  /*4d60*/  LDG.E.LTC128B R152, desc[UR36][R8.64+0x260] ;  /* 0x0002602408987981 */ /* 0x000164000c1e1920 */
.L_x_183:
[----:B------:R-:W-:Y:S05]  /*4d70*/  BSYNC B1 ;  /* 0x0000000000017941 */ /* 0x000fea0003800000 */
.L_x_182:
        /* <DEDUP_REMOVED lines=8> */
.L_x_185:
[----:B------:R-:W-:Y:S05]  /*4e00*/  BSYNC B1 ;  /* 0x0000000000017941 */ /* 0x000fea0003800000 */
.L_x_184:
        /* <DEDUP_REMOVED lines=8> */
.L_x_187:
[----:B------:R-:W-:Y:S05]  /*4e90*/  BSYNC B1 ;  /* 0x0000000000017941 */ /* 0x000fea0003800000 */
.L_x_186:
[----:B0----5:R-:W-:Y:S01]  /*4ea0*/  FMUL R13, R152, R155 ;  /* 0x0000009b980d7220 */ /* 0x021fe20000400000 */
[----:B------:R-:W-:Y:S01]  /*4eb0*/  ISETP.GT.AND P0, PT, R0, RZ, P2 ;  /* 0x000000ff0000720c */ /* 0x000fe20001704270 */
[----:B------:R-:W-:Y:S02]  /*4ec0*/  BSSY B1, `(.L_x_188) ;  /* 0x0000005000017945 */ /* 0x000fe40003800000 */
[----:B------:R-:W-:-:S05]  /*4ed0*/  FFMA R13, R104, R154, R13 ;  /* 0x0000009a680d7223 */ /* 0x000fca000000000d */
[----:B------:R0:W-:Y:S05]  /*4ee0*/  @P3 STG.E desc[UR36][R4.64+0x280], R13 ;  /* 0x0002800d04003986 */ /* 0x0001ea000c101924 */
[----:B------:R-:W-:Y:S05]  /*4ef0*/  @!P0 BRA `(.L_x_189) ;  /* 0x0000000000048947 */ /* 0x000fea0003800000 */
[----:B------:R0:W5:Y:S02]  /*4f00*/  LDG.E.LTC128B R152, desc[UR36][R6.64+0x284] ;  /* 0x0002842406987981 */ /* 0x000164000c1e1920 */
.L_x_189:
[----:B------:R-:W-:Y:S05]  /*4f10*/  BSYNC B1 ;  /* 0x0000000000017941 */ /* 0x000fea0003800000 */
.L_x_188:
[----:B-----5:R-:W-:Y:S01]  /*4f20*/  FMUL R12, R152, R155 ;  /* 0x0000009b980c7220 */ /* 0x020fe20000400000 */
[----:B------:R-:W-:Y:S01]  /*4f30*/  ISETP.GT.AND P1, PT, R0, 0x8, P1 ;  /* 0x000000080000780c */ /* 0x000fe20000f24270 */
[----:B------:R-:W-:Y:S02]  /*4f40*/  BSSY B1, `(.L_x_190) ;  /* 0x0000005000017945 */ /* 0x000fe40003800000 */
[----:B------:R-:W-:-:S05]  /*4f50*/  FFMA R105, R105, R154, R12 ;  /* 0x0000009a69697223 */ /* 0x000fca000000000c */
[----:B------:R0:W-:Y:S05]  /*4f60*/  @P0 STG.E desc[UR36][R4.64+0x284], R105 ;  /* 0x0002846904000986 */ /* 0x0001ea000c101924 */
[----:B------:R-:W-:Y:S05]  /*4f70*/  @!P1 BRA `(.L_x_191) ;  /* 0x0000000000049947 */ /* 0x000fea0003800000 */
[----:B------:R0:W5:Y:S02]  /*4f80*/  LDG.E.LTC128B R152, desc[UR36][R8.64+0x280] ;  /* 0x0002802408987981 */ /* 0x000164000c1e1920 */
.L_x_191:
[----:B------:R-:W-:Y:S05]  /*4f90*/  BSYNC B1 ;  /* 0x0000000000017941 */ /* 0x000fea0003800000 */
.L_x_190:
        /* <DEDUP_REMOVED lines=8> */
.L_x_193:
[----:B------:R-:W-:Y:S05]  /*5020*/  BSYNC B1 ;  /* 0x0000000000017941 */ /* 0x000fea0003800000 */
.L_x_192:
        /* <DEDUP_REMOVED lines=8> */
.L_x_195:
[----:B------:R-:W-:Y:S05]  /*50b0*/  BSYNC B1 ;  /* 0x0000000000017941 */ /* 0x000fea0003800000 */
.L_x_194:
[----:B0----5:R-:W-:Y:S01]  /*50c0*/  FMUL R13, R152, R155 ;  /* 0x0000009b980d7220 */ /* 0x021fe20000400000 */
[----:B------:R-:W-:Y:S01]  /*50d0*/  ISETP.GT.AND P2, PT, R0, RZ, P1 ;  /* 0x000000ff0000720c */ /* 0x000fe20000f44270 */
[----:B------:R-:W-:Y:S02]  /*50e0*/  BSSY B1, `(.L_x_196) ;  /* 0x0000005000017945 */ /* 0x000fe40003800000 */
[----:B------:R-:W-:-:S05]  /*50f0*/  FFMA R13, R108, R154, R13 ;  /* 0x0000009a6c0d7223 */ /* 0x000fca000000000d */
[----:B------:R0:W-:Y:S05]  /*5100*/  @P3 STG.E desc[UR36][R4.64+0x2a0], R13 ;  /* 0x0002a00d04003986 */ /* 0x0001ea000c101924 */
[----:B------:R-:W-:Y:S05]  /*5110*/  @!P2 BRA `(.L_x_197) ;  /* 0x000000000004a947 */ /* 0x000fea0003800000 */
[----:B------:R0:W5:Y:S02]  /*5120*/  LDG.E.LTC128B R152, desc[UR36][R6.64+0x2a4] ;  /* 0x0002a42406987981 */ /* 0x000164000c1e1920 */
.L_x_197:
[----:B------:R-:W-:Y:S05]  /*5130*/  BSYNC B1 ;  /* 0x0000000000017941 */ /* 0x000fea0003800000 */
.L_x_196:
[----:B-----5:R-:W-:Y:S01]  /*5140*/  FMUL R12, R152, R155 ;  /* 0x0000009b980c7220 */ /* 0x020fe20000400000 */
[----:B------:R-:W-:Y:S01]  /*5150*/  ISETP.GT.AND P0, PT, R0, 0x8, P0 ;  /* 0x000000080000780c */ /* 0x000fe20000704270 */
[----:B------:R-:W-:Y:S02]  /*5160*/  BSSY B1, `(.L_x_198) ;  /* 0x0000005000017945 */ /* 0x000fe40003800000 */
[----:B------:R-:W-:-:S05]  /*5170*/  FFMA R109, R109, R154, R12 ;  /* 0x0000009a6d6d7223 */ /* 0x000fca000000000c */
[----:B------:R0:W-:Y:S05]  /*5180*/  @P2 STG.E desc[UR36][R4.64+0x2a4], R109 ;  /* 0x0002a46d04002986 */ /* 0x0001ea000c101924 */
[----:B------:R-:W-:Y:S05]  /*5190*/  @!P0 BRA `(.L_x_199) ;  /* 0x0000000000048947 */ /* 0x000fea0003800000 */
[----:B------:R0:W5:Y:S02]  /*51a0*/  LDG.E.LTC128B R152, desc[UR36][R8.64+0x2a0] ;  /* 0x0002a02408987981 */ /* 0x000164000c1e1920 */
.L_x_199:
[----:B------:R-:W-:Y:S05]  /*51b0*/  BSYNC B1 ;  /* 0x0000000000017941 */ /* 0x000fea0003800000 */
.L_x_198:
        /* <DEDUP_REMOVED lines=8> */
.L_x_201:
[----:B------:R-:W-:Y:S05]  /*5240*/  BSYNC B1 ;  /* 0x0000000000017941 */ /* 0x000fea0003800000 */
.L_x_200:
        /* <DEDUP_REMOVED lines=8> */
.L_x_203:
[----:B------:R-:W-:Y:S05]  /*52d0*/  BSYNC B1 ;  /* 0x0000000000017941 */ /* 0x000fea0003800000 */
.L_x_202:
[----:B0----5:R-:W-:Y:S01]  /*52e0*/  FMUL R13, R152, R155 ;  /* 0x0000009b980d7220 */ /* 0x021fe20000400000 */
[----:B------:R-:W-:Y:S01]  /*52f0*/  ISETP.GT.AND P1, PT, R0, RZ, P0 ;  /* 0x000000ff0000720c */ /* 0x000fe20000724270 */
[----:B------:R-:W-:Y:S02]  /*5300*/  BSSY B1, `(.L_x_204) ;  /* 0x0000005000017945 */ /* 0x000fe40003800000 */
[----:B------:R-:W-:-:S05]  /*5310*/  FFMA R13, R112, R154, R13 ;  /* 0x0000009a700d7223 */ /* 0x000fca000000000d */
[----:B------:R0:W-:Y:S05]  /*5320*/  @P3 STG.E desc[UR36][R4.64+0x2c0], R13 ;  /* 0x0002c00d04003986 */ /* 0x0001ea000c101924 */
[----:B------:R-:W-:Y:S05]  /*5330*/  @!P1 BRA `(.L_x_205) ;  /* 0x0000000000049947 */ /* 0x000fea0003800000 */
[----:B------:R0:W5:Y:S02]  /*5340*/  LDG.E.LTC128B R152, desc[UR36][R6.64+0x2c4] ;  /* 0x0002c42406987981 */ /* 0x000164000c1e1920 */
.L_x_205:
[----:B------:R-:W-:Y:S05]  /*5350*/  BSYNC B1 ;  /* 0x0000000000017941 */ /* 0x000fea0003800000 */
.L_x_204:
[----:B-----5:R-:W-:Y:S01]  /*5360*/  FMUL R12, R152, R155 ;  /* 0x0000009b980c7220 */ /* 0x020fe20000400000 */
[----:B------:R-:W-:Y:S01]  /*5370*/  ISETP.GT.AND P2, PT, R0, 0x8, P2 ;  /* 0x000000080000780c */ /* 0x000fe20001744270 */
[----:B------:R-:W-:Y:S02]  /*5380*/  BSSY B1, `(.L_x_206) ;  /* 0x0000005000017945 */ /* 0x000fe40003800000 */
[----:B------:R-:W-:-:S05]  /*5390*/  FFMA R113, R113, R154, R12 ;  /* 0x0000009a71717223 */ /* 0x000fca000000000c */
[----:B------:R0:W-:Y:S05]  /*53a0*/  @P1 STG.E desc[UR36][R4.64+0x2c4], R113 ;  /* 0x0002c47104001986 */ /* 0x0001ea000c101924 */
[----:B------:R-:W-:Y:S05]  /*53b0*/  @!P2 BRA `(.L_x_207) ;  /* 0x000000000004a947 */ /* 0x000fea0003800000 */
[----:B------:R0:W5:Y:S02]  /*53c0*/  LDG.E.LTC128B R152, desc[UR36][R8.64+0x2c0] ;  /* 0x0002c02408987981 */ /* 0x000164000c1e1920 */
.L_x_207:
[----:B------:R-:W-:Y:S05]  /*53d0*/  BSYNC B1 ;  /* 0x0000000000017941 */ /* 0x000fea0003800000 */
.L_x_206:
        /* <DEDUP_REMOVED lines=8> */
.L_x_209:
[----:B------:R-:W-:Y:S05]  /*5460*/  BSYNC B1 ;  /* 0x0000000000017941 */ /* 0x000fea0003800000 */
.L_x_208:
        /* <DEDUP_REMOVED lines=8> */
.L_x_211:
[----:B------:R-:W-:Y:S05]  /*54f0*/  BSYNC B1 ;  /* 0x0000000000017941 */ /* 0x000fea0003800000 */
.L_x_210:
[----:B0----5:R-:W-:Y:S01]  /*5500*/  FMUL R13, R152, R155 ;  /* 0x0000009b980d7220 */ /* 0x021fe20000400000 */
[----:B------:R-:W-:Y:S01]  /*5510*/  ISETP.GT.AND P0, PT, R0, RZ, P2 ;  /* 0x000000ff0000720c */ /* 0x000fe20001704270 */
[----:B------:R-:W-:Y:S02]  /*5520*/  BSSY B1, `(.L_x_212) ;  /* 0x0000005000017945 */ /* 0x000fe40003800000 */
[----:B------:R-:W-:-:S05]  /*5530*/  FFMA R13, R116, R154, R13 ;  /* 0x0000009a740d7223 */ /* 0x000fca000000000d */
[----:B------:R0:W-:Y:S05]  /*5540*/  @P3 STG.E desc[UR36][R4.64+0x2e0], R13 ;  /* 0x0002e00d04003986 */ /* 0x0001ea000c101924 */
[----:B------:R-:W-:Y:S05]  /*5550*/  @!P0 BRA `(.L_x_213) ;  /* 0x0000000000048947 */ /* 0x000fea0003800000 */
[----:B------:R0:W5:Y:S02]  /*5560*/  LDG.E.LTC128B R152, desc[UR36][R6.64+0x2e4] ;  /* 0x0002e42406987981 */ /* 0x000164000c1e1920 */
.L_x_213:
[----:B------:R-:W-:Y:S05]  /*5570*/  BSYNC B1 ;  /* 0x0000000000017941 */ /* 0x000fea0003800000 */
.L_x_212:
[----:B-----5:R-:W-:Y:S01]  /*5580*/  FMUL R12, R152, R155 ;  /* 0x0000009b980c7220 */ /* 0x020fe20000400000 */
[----:B------:R-:W-:Y:S01]  /*5590*/  ISETP.GT.AND P1, PT, R0, 0x8, P1 ;  /* 0x000000080000780c */ /* 0x000fe20000f24270 */
[----:B------:R-:W-:Y:S02]  /*55a0*/  BSSY B1, `(.L_x_214) ;  /* 0x0000005000017945 */ /* 0x000fe40003800000 */
[----:B------:R-:W-:-:S05]  /*55b0*/  FFMA R117, R117, R154, R12 ;  /* 0x0000009a75757223 */ /* 0x000fca000000000c */
[----:B------:R0:W-:Y:S05]  /*55c0*/  @P0 STG.E desc[UR36][R4.64+0x2e4], R117 ;  /* 0x0002e47504000986 */ /* 0x0001ea000c101924 */
[----:B------:R-:W-:Y:S05]  /*55d0*/  @!P1 BRA `(.L_x_215) ;  /* 0x0000000000049947 */ /* 0x000fea0003800000 */
[----:B------:R0:W5:Y:S02]  /*55e0*/  LDG.E.LTC128B R152, desc[UR36][R8.64+0x2e0] ;  /* 0x0002e02408987981 */ /* 0x000164000c1e1920 */
.L_x_215:
[----:B------:R-:W-:Y:S05]  /*55f0*/  BSYNC B1 ;  /* 0x0000000000017941 */ /* 0x000fea0003800000 */
.L_x_214:
        /* <DEDUP_REMOVED lines=8> */
.L_x_217:
[----:B------:R-:W-:Y:S05]  /*5680*/  BSYNC B1 ;  /* 0x0000000000017941 */ /* 0x000fea0003800000 */
.L_x_216:
        /* <DEDUP_REMOVED lines=8> */
.L_x_219:
[----:B------:R-:W-:Y:S05]  /*5710*/  BSYNC B1 ;  /* 0x0000000000017941 */ /* 0x000fea0003800000 */
.L_x_218:
[----:B0----5:R-:W-:Y:S01]  /*5720*/  FMUL R13, R152, R155 ;  /* 0x0000009b980d7220 */ /* 0x021fe20000400000 */
[----:B------:R-:W-:Y:S01]  /*5730*/  ISETP.GT.AND P2, PT, R0, RZ, P1 ;  /* 0x000000ff0000720c */ /* 0x000fe20000f44270 */
[----:B------:R-:W-:Y:S02]  /*5740*/  BSSY B1, `(.L_x_220) ;  /* 0x0000005000017945 */ /* 0x000fe40003800000 */
[----:B------:R-:W-:-:S05]  /*5750*/  FFMA R13, R120, R154, R13 ;  /* 0x0000009a780d7223 */ /* 0x000fca000000000d */
[----:B------:R0:W-:Y:S05]  /*5760*/  @P3 STG.E desc[UR36][R4.64+0x300], R13 ;  /* 0x0003000d04003986 */ /* 0x0001ea000c101924 */
[----:B------:R-:W-:Y:S05]  /*5770*/  @!P2 BRA `(.L_x_221) ;  /* 0x000000000004a947 */ /* 0x000fea0003800000 */
[----:B------:R0:W5:Y:S02]  /*5780*/  LDG.E.LTC128B R152, desc[UR36][R6.64+0x304] ;  /* 0x0003042406987981 */ /* 0x000164000c1e1920 */
.L_x_221:
[----:B------:R-:W-:Y:S05]  /*5790*/  BSYNC B1 ;  /* 0x0000000000017941 */ /* 0x000fea0003800000 */
.L_x_220:
[----:B-----5:R-:W-:Y:S01]  /*57a0*/  FMUL R12, R152, R155 ;  /* 0x0000009b980c7220 */ /* 0x020fe20000400000 */
[----:B------:R-:W-:Y:S01]  /*57b0*/  ISETP.GT.AND P0, PT, R0, 0x8, P0 ;  /* 0x000000080000780c */ /* 0x000fe20000704270 */
[----:B------:R-:W-:Y:S02]  /*57c0*/  BSSY B1, `(.L_x_222) ;  /* 0x0000005000017945 */ /* 0x000fe40003800000 */
[----:B------:R-:W-:-:S05]  /*57d0*/  FFMA R121, R121, R154, R12 ;  /* 0x0000009a79797223 */ /* 0x000fca000000000c */
[----:B------:R0:W-:Y:S05]  /*57e0*/  @P2 STG.E desc[UR36][R4.64+0x304], R121 ;  /* 0x0003047904002986 */ /* 0x0001ea000c101924 */
[----:B------:R-:W-:Y:S05]  /*57f0*/  @!P0 BRA `(.L_x_223) ;  /* 0x0000000000048947 */ /* 0x000fea0003800000 */
[----:B------:R0:W5:Y:S02]  /*5800*/  LDG.E.LTC128B R152, desc[UR36][R8.64+0x300] ;  /* 0x0003002408987981 */ /* 0x000164000c1e1920 */
.L_x_223:
[----:B------:R-:W-:Y:S05]  /*5810*/  BSYNC B1 ;  /* 0x0000000000017941 */ /* 0x000fea0003800000 */
.L_x_222:
        /* <DEDUP_REMOVED lines=8> */
.L_x_225:
[----:B------:R-:W-:Y:S05]  /*58a0*/  BSYNC B1 ;  /* 0x0000000000017941 */ /* 0x000fea0003800000 */
.L_x_224:
        /* <DEDUP_REMOVED lines=8> */
.L_x_227:
[----:B------:R-:W-:Y:S05]  /*5930*/  BSYNC B1 ;  /* 0x0000000000017941 */ /* 0x000fea0003800000 */
.L_x_226:
[----:B0----5:R-:W-:Y:S01]  /*5940*/  FMUL R13, R152, R155 ;  /* 0x0000009b980d7220 */ /* 0x021fe20000400000 */
[----:B------:R-:W-:Y:S01]  /*5950*/  ISETP.GT.AND P1, PT, R0, RZ, P0 ;  /* 0x000000ff0000720c */ /* 0x000fe20000724270 */
[----:B------:R-:W-:Y:S02]  /*5960*/  BSSY B1, `(.L_x_228) ;  /* 0x0000005000017945 */ /* 0x000fe40003800000 */
[----:B------:R-:W-:-:S05]  /*5970*/  FFMA R13, R124, R154, R13 ;  /* 0x0000009a7c0d7223 */ /* 0x000fca000000000d */
[----:B------:R0:W-:Y:S05]  /*5980*/  @P3 STG.E desc[UR36][R4.64+0x320], R13 ;  /* 0x0003200d04003986 */ /* 0x0001ea000c101924 */
[----:B------:R-:W-:Y:S05]  /*5990*/  @!P1 BRA `(.L_x_229) ;  /* 0x0000000000049947 */ /* 0x000fea0003800000 */
[----:B------:R0:W5:Y:S02]  /*59a0*/  LDG.E.LTC128B R152, desc[UR36][R6.64+0x324] ;  /* 0x0003242406987981 */ /* 0x000164000c1e1920 */
.L_x_229:
[----:B------:R-:W-:Y:S05]  /*59b0*/  BSYNC B1 ;  /* 0x0000000000017941 */ /* 0x000fea0003800000 */
.L_x_228:
[----:B-----5:R-:W-:Y:S01]  /*59c0*/  FMUL R12, R152, R155 ;  /* 0x0000009b980c7220 */ /* 0x020fe20000400000 */
[----:B------:R-:W-:Y:S01]  /*59d0*/  ISETP.GT.AND P2, PT, R0, 0x8, P2 ;  /* 0x000000080000780c */ /* 0x000fe20001744270 */
[----:B------:R-:W-:Y:S02]  /*59e0*/  BSSY B1, `(.L_x_230) ;  /* 0x0000005000017945 */ /* 0x000fe40003800000 */
[----:B------:R-:W-:-:S05]  /*59f0*/  FFMA R125, R125, R154, R12 ;  /* 0x0000009a7d7d7223 */ /* 0x000fca000000000c */
[----:B------:R0:W-:Y:S05]  /*5a00*/  @P1 STG.E desc[UR36][R4.64+0x324], R125 ;  /* 0x0003247d04001986 */ /* 0x0001ea000c101924 */
[----:B------:R-:W-:Y:S05]  /*5a10*/  @!P2 BRA `(.L_x_231) ;  /* 0x000000000004a947 */ /* 0x000fea0003800000 */
[----:B------:R0:W5:Y:S02]  /*5a20*/  LDG.E.LTC128B R152, desc[UR36][R8.64+0x320] ;  /* 0x0003202408987981 */ /* 0x000164000c1e1920 */
.L_x_231:
[----:B------:R-:W-:Y:S05]  /*5a30*/  BSYNC B1 ;  /* 0x0000000000017941 */ /* 0x000fea0003800000 */
.L_x_230:
        /* <DEDUP_REMOVED lines=8> */
.L_x_233:
[----:B------:R-:W-:Y:S05]  /*5ac0*/  BSYNC B1 ;  /* 0x0000000000017941 */ /* 0x000fea0003800000 */
.L_x_232:
        /* <DEDUP_REMOVED lines=8> */
.L_x_235:
[----:B------:R-:W-:Y:S05]  /*5b50*/  BSYNC B1 ;  /* 0x0000000000017941 */ /* 0x000fea0003800000 */
.L_x_234:
[----:B0----5:R-:W-:Y:S01]  /*5b60*/  FMUL R13, R152, R155 ;  /* 0x0000009b980d7220 */ /* 0x021fe20000400000 */
[----:B------:R-:W-:Y:S01]  /*5b70*/  ISETP.GT.AND P0, PT, R0, RZ, P2 ;  /* 0x000000ff0000720c */ /* 0x000fe20001704270 */
[----:B------:R-:W-:Y:S02]  /*5b80*/  BSSY B1, `(.L_x_236) ;  /* 0x0000005000017945 */ /* 0x000fe40003800000 */
[----:B------:R-:W-:-:S05]  /*5b90*/  FFMA R13, R128, R154, R13 ;  /* 0x0000009a800d7223 */ /* 0x000fca000000000d */
[----:B------:R0:W-:Y:S05]  /*5ba0*/  @P3 STG.E desc[UR36][R4.64+0x340], R13 ;  /* 0x0003400d04003986 */ /* 0x0001ea000c101924 */
[----:B------:R-:W-:Y:S05]  /*5bb0*/  @!P0 BRA `(.L_x_237) ;  /* 0x0000000000048947 */ /* 0x000fea0003800000 */
[----:B------:R0:W5:Y:S02]  /*5bc0*/  LDG.E.LTC128B R152, desc[UR36][R6.64+0x344] ;  /* 0x0003442406987981 */ /* 0x000164000c1e1920 */
.L_x_237:
[----:B------:R-:W-:Y:S05]  /*5bd0*/  BSYNC B1 ;  /* 0x0000000000017941 */ /* 0x000fea0003800000 */
.L_x_236:
[----:B-----5:R-:W-:Y:S01]  /*5be0*/  FMUL R12, R152, R155 ;  /* 0x0000009b980c7220 */ /* 0x020fe20000400000 */
[----:B------:R-:W-:Y:S01]  /*5bf0*/  ISETP.GT.AND P1, PT, R0, 0x8, P1 ;  /* 0x000000080000780c */ /* 0x000fe20000f24270 */
[----:B------:R-:W-:Y:S02]  /*5c00*/  BSSY B1, `(.L_x_238) ;  /* 0x0000005000017945 */ /* 0x000fe40003800000 */
[----:B------:R-:W-:-:S05]  /*5c10*/  FFMA R129, R129, R154, R12 ;  /* 0x0000009a81817223 */ /* 0x000fca000000000c */
[----:B------:R0:W-:Y:S05]  /*5c20*/  @P0 STG.E desc[UR36][R4.64+0x344], R129 ;  /* 0x0003448104000986 */ /* 0x0001ea000c101924 */
[----:B------:R-:W-:Y:S05]  /*5c30*/  @!P1 BRA `(.L_x_239) ;  /* 0x0000000000049947 */ /* 0x000fea0003800000 */
[----:B------:R0:W5:Y:S02]  /*5c40*/  LDG.E.LTC128B R152, desc[UR36][R8.64+0x340] ;  /* 0x0003402408987981 */ /* 0x000164000c1e1920 */
.L_x_239:
[----:B------:R-:W-:Y:S05]  /*5c50*/  BSYNC B1 ;  /* 0x0000000000017941 */ /* 0x000fea0003800000 */
.L_x_238:
        /* <DEDUP_REMOVED lines=8> */
.L_x_241:
[----:B------:R-:W-:Y:S05]  /*5ce0*/  BSYNC B1 ;  /* 0x0000000000017941 */ /* 0x000fea0003800000 */
.L_x_240:
        /* <DEDUP_REMOVED lines=8> */
.L_x_243:
[----:B------:R-:W-:Y:S05]  /*5d70*/  BSYNC B1 ;  /* 0x0000000000017941 */ /* 0x000fea0003800000 */
.L_x_242:
[----:B0----5:R-:W-:Y:S01]  /*5d80*/  FMUL R13, R152, R155 ;  /* 0x0000009b980d7220 */ /* 0x021fe20000400000 */
[----:B------:R-:W-:Y:S01]  /*5d90*/  ISETP.GT.AND P2, PT, R0, RZ, P1 ;  /* 0x000000ff0000720c */ /* 0x000fe20000f44270 */
[----:B------:R-:W-:Y:S02]  /*5da0*/  BSSY B1, `(.L_x_244) ;  /* 0x0000005000017945 */ /* 0x000fe40003800000 */
[----:B------:R-:W-:-:S05]  /*5db0*/  FFMA R13, R132, R154, R13 ;  /* 0x0000009a840d7223 */ /* 0x000fca000000000d */
[----:B------:R0:W-:Y:S05]  /*5dc0*/  @P3 STG.E desc[UR36][R4.64+0x360], R13 ;  /* 0x0003600d04003986 */ /* 0x0001ea000c101924 */
[----:B------:R-:W-:Y:S05]  /*5dd0*/  @!P2 BRA `(.L_x_245) ;  /* 0x000000000004a947 */ /* 0x000fea0003800000 */
[----:B------:R0:W5:Y:S02]  /*5de0*/  LDG.E.LTC128B R152, desc[UR36][R6.64+0x364] ;  /* 0x0003642406987981 */ /* 0x000164000c1e1920 */
.L_x_245:
[----:B------:R-:W-:Y:S05]  /*5df0*/  BSYNC B1 ;  /* 0x0000000000017941 */ /* 0x000fea0003800000 */
.L_x_244:
[----:B-----5:R-:W-:Y:S01]  /*5e00*/  FMUL R12, R152, R155 ;  /* 0x0000009b980c7220 */ /* 0x020fe20000400000 */
[----:B------:R-:W-:Y:S01]  /*5e10*/  ISETP.GT.AND P0, PT, R0, 0x8, P0 ;  /* 0x000000080000780c */ /* 0x000fe20000704270 */
[----:B------:R-:W-:Y:S02]  /*5e20*/  BSSY B1, `(.L_x_246) ;  /* 0x0000005000017945 */ /* 0x000fe40003800000 */
[----:B------:R-:W-:-:S05]  /*5e30*/  FFMA R133, R133, R154, R12 ;  /* 0x0000009a85857223 */ /* 0x000fca000000000c */
[----:B------:R0:W-:Y:S05]  /*5e40*/  @P2 STG.E desc[UR36][R4.64+0x364], R133 ;  /* 0x0003648504002986 */ /* 0x0001ea000c101924 */
[----:B------:R-:W-:Y:S05]  /*5e50*/  @!P0 BRA `(.L_x_247) ;  /* 0x0000000000048947 */ /* 0x000fea0003800000 */
[----:B------:R0:W5:Y:S02]  /*5e60*/  LDG.E.LTC128B R152, desc[UR36][R8.64+0x360] ;  /* 0x0003602408987981 */ /* 0x000164000c1e1920 */
.L_x_247:
[----:B------:R-:W-:Y:S05]  /*5e70*/  BSYNC B1 ;  /* 0x0000000000017941 */ /* 0x000fea0003800000 */
.L_x_246:
        /* <DEDUP_REMOVED lines=8> */
.L_x_249:
[----:B------:R-:W-:Y:S05]  /*5f00*/  BSYNC B1 ;  /* 0x0000000000017941 */ /* 0x000fea0003800000 */
.L_x_248:
        /* <DEDUP_REMOVED lines=8> */
.L_x_251:
[----:B------:R-:W-:Y:S05]  /*5f90*/  BSYNC B1 ;  /* 0x0000000000017941 */ /* 0x000fea0003800000 */
.L_x_250:
[----:B0----5:R-:W-:Y:S01]  /*5fa0*/  FMUL R13, R152, R155 ;  /* 0x0000009b980d7220 */ /* 0x021fe20000400000 */
[----:B------:R-:W-:Y:S01]  /*5fb0*/  ISETP.GT.AND P1, PT, R0, RZ, P0 ;  /* 0x000000ff0000720c */ /* 0x000fe20000724270 */
[----:B------:R-:W-:Y:S02]  /*5fc0*/  BSSY B1, `(.L_x_252) ;  /* 0x0000005000017945 */ /* 0x000fe40003800000 */
[----:B------:R-:W-:-:S05]  /*5fd0*/  FFMA R13, R136, R154, R13 ;  /* 0x0000009a880d7223 */ /* 0x000fca000000000d */
[----:B------:R0:W-:Y:S05]  /*5fe0*/  @P3 STG.E desc[UR36][R4.64+0x380], R13 ;  /* 0x0003800d04003986 */ /* 0x0001ea000c101924 */
[----:B------:R-:W-:Y:S05]  /*5ff0*/  @!P1 BRA `(.L_x_253) ;  /* 0x0000000000049947 */ /* 0x000fea0003800000 */
[----:B------:R0:W5:Y:S02]  /*6000*/  LDG.E.LTC128B R152, desc[UR36][R6.64+0x384] ;  /* 0x0003842406987981 */ /* 0x000164000c1e1920 */
.L_x_253:
[----:B------:R-:W-:Y:S05]  /*6010*/  BSYNC B1 ;  /* 0x0000000000017941 */ /* 0x000fea0003800000 */
.L_x_252:
[----:B-----5:R-:W-:Y:S01]  /*6020*/  FMUL R12, R152, R155 ;  /* 0x0000009b980c7220 */ /* 0x020fe20000400000 */
[----:B------:R-:W-:Y:S01]  /*6030*/  ISETP.GT.AND P2, PT, R0, 0x8, P2 ;  /* 0x000000080000780c */ /* 0x000fe20001744270 */
[----:B------:R-:W-:Y:S02]  /*6040*/  BSSY B1, `(.L_x_254) ;  /* 0x0000005000017945 */ /* 0x000fe40003800000 */
[----:B------:R-:W-:-:S05]  /*6050*/  FFMA R137, R137, R154, R12 ;  /* 0x0000009a89897223 */ /* 0x000fca000000000c */
[----:B------:R0:W-:Y:S05]  /*6060*/  @P1 STG.E desc[UR36][R4.64+0x384], R137 ;  /* 0x0003848904001986 */ /* 0x0001ea000c101924 */
[----:B------:R-:W-:Y:S05]  /*6070*/  @!P2 BRA `(.L_x_255) ;  /* 0x000000000004a947 */ /* 0x000fea0003800000 */
[----:B------:R0:W5:Y:S02]  /*6080*/  LDG.E.LTC128B R152, desc[UR36][R8.64+0x380] ;  /* 0x0003802408987981 */ /* 0x000164000c1e1920 */
.L_x_255:
[----:B------:R-:W-:Y:S05]  /*6090*/  BSYNC B1 ;  /* 0x0000000000017941 */ /* 0x000fea0003800000 */
.L_x_254:
        /* <DEDUP_REMOVED lines=8> */
.L_x_257:
[----:B------:R-:W-:Y:S05]  /*6120*/  BSYNC B1 ;  /* 0x0000000000017941 */ /* 0x000fea0003800000 */
.L_x_256:
        /* <DEDUP_REMOVED lines=8> */
.L_x_259:
[----:B------:R-:W-:Y:S05]  /*61b0*/  BSYNC B1 ;  /* 0x0000000000017941 */ /* 0x000fea0003800000 */
.L_x_258:
[----:B0----5:R-:W-:Y:S01]  /*61c0*/  FMUL R13, R152, R155 ;  /* 0x0000009b980d7220 */ /* 0x021fe20000400000 */
[----:B------:R-:W-:Y:S01]  /*61d0*/  ISETP.GT.AND P0, PT, R0, RZ, P2 ;  /* 0x000000ff0000720c */ /* 0x000fe20001704270 */
[----:B------:R-:W-:Y:S02]  /*61e0*/  BSSY B1, `(.L_x_260) ;  /* 0x0000005000017945 */ /* 0x000fe40003800000 */
[----:B------:R-:W-:-:S05]  /*61f0*/  FFMA R13, R140, R154, R13 ;  /* 0x0000009a8c0d7223 */ /* 0x000fca000000000d */
[----:B------:R0:W-:Y:S05]  /*6200*/  @P3 STG.E desc[UR36][R4.64+0x3a0], R13 ;  /* 0x0003a00d04003986 */ /* 0x0001ea000c101924 */
[----:B------:R-:W-:Y:S05]  /*6210*/  @!P0 BRA `(.L_x_261) ;  /* 0x0000000000048947 */ /* 0x000fea0003800000 */
[----:B------:R0:W5:Y:S02]  /*6220*/  LDG.E.LTC128B R152, desc[UR36][R6.64+0x3a4] ;  /* 0x0003a42406987981 */ /* 0x000164000c1e1920 */
.L_x_261:
[----:B------:R-:W-:Y:S05]  /*6230*/  BSYNC B1 ;  /* 0x0000000000017941 */ /* 0x000fea0003800000 */
.L_x_260:
[----:B-----5:R-:W-:Y:S01]  /*6240*/  FMUL R12, R152, R155 ;  /* 0x0000009b980c7220 */ /* 0x020fe20000400000 */
[----:B------:R-:W-:Y:S01]  /*6250*/  ISETP.GT.AND P1, PT, R0, 0x8, P1 ;  /* 0x000000080000780c */ /* 0x000fe20000f24270 */
[----:B------:R-:W-:Y:S02]  /*6260*/  BSSY B1, `(.L_x_262) ;  /* 0x0000005000017945 */ /* 0x000fe40003800000 */
[----:B------:R-:W-:-:S05]  /*6270*/  FFMA R141, R141, R154, R12 ;  /* 0x0000009a8d8d7223 */ /* 0x000fca000000000c */
[----:B------:R0:W-:Y:S05]  /*6280*/  @P0 STG.E desc[UR36][R4.64+0x3a4], R141 ;  /* 0x0003a48d04000986 */ /* 0x0001ea000c101924 */
[----:B------:R-:W-:Y:S05]  /*6290*/  @!P1 BRA `(.L_x_263) ;  /* 0x0000000000049947 */ /* 0x000fea0003800000 */
[----:B------:R0:W5:Y:S02]  /*62a0*/  LDG.E.LTC128B R152, desc[UR36][R8.64+0x3a0] ;  /* 0x0003a02408987981 */ /* 0x000164000c1e1920 */
.L_x_263:
[----:B------:R-:W-:Y:S05]  /*62b0*/  BSYNC B1 ;  /* 0x0000000000017941 */ /* 0x000fea0003800000 */
.L_x_262:
        /* <DEDUP_REMOVED lines=8> */
.L_x_265:
[----:B------:R-:W-:Y:S05]  /*6340*/  BSYNC B1 ;  /* 0x0000000000017941 */ /* 0x000fea0003800000 */
.L_x_264:
        /* <DEDUP_REMOVED lines=8> */
.L_x_267:
[----:B------:R-:W-:Y:S05]  /*63d0*/  BSYNC B1 ;  /* 0x0000000000017941 */ /* 0x000fea0003800000 */
.L_x_266:
[----:B0----5:R-:W-:Y:S01]  /*63e0*/  FMUL R13, R152, R155 ;  /* 0x0000009b980d7220 */ /* 0x021fe20000400000 */
[----:B------:R-:W-:Y:S01]  /*63f0*/  ISETP.GT.AND P2, PT, R0, RZ, P1 ;  /* 0x000000ff0000720c */ /* 0x000fe20000f44270 */
[----:B------:R-:W-:Y:S02]  /*6400*/  BSSY B1, `(.L_x_268) ;  /* 0x0000005000017945 */ /* 0x000fe40003800000 */
[----:B------:R-:W-:-:S05]  /*6410*/  FFMA R13, R144, R154, R13 ;  /* 0x0000009a900d7223 */ /* 0x000fca000000000d */
[----:B------:R0:W-:Y:S05]  /*6420*/  @P3 STG.E desc[UR36][R4.64+0x3c0], R13 ;  /* 0x0003c00d04003986 */ /* 0x0001ea000c101924 */
[----:B------:R-:W-:Y:S05]  /*6430*/  @!P2 BRA `(.L_x_269) ;  /* 0x000000000004a947 */ /* 0x000fea0003800000 */
[----:B------:R0:W5:Y:S02]  /*6440*/  LDG.E.LTC128B R152, desc[UR36][R6.64+0x3c4] ;  /* 0x0003c42406987981 */ /* 0x000164000c1e1920 */
.L_x_269:
[----:B------:R-:W-:Y:S05]  /*6450*/  BSYNC B1 ;  /* 0x0000000000017941 */ /* 0x000fea0003800000 */
.L_x_268:
[----:B-----5:R-:W-:Y:S01]  /*6460*/  FMUL R12, R152, R155 ;  /* 0x0000009b980c7220 */ /* 0x020fe20000400000 */
[----:B------:R-:W-:Y:S01]  /*6470*/  ISETP.GT.AND P0, PT, R0, 0x8, P0 ;  /* 0x000000080000780c */ /* 0x000fe20000704270 */
[----:B------:R-:W-:Y:S02]  /*6480*/  BSSY B1, `(.L_x_270) ;  /* 0x0000005000017945 */ /* 0x000fe40003800000 */
[----:B------:R-:W-:-:S05]  /*6490*/  FFMA R145, R145, R154, R12 ;  /* 0x0000009a91917223 */ /* 0x000fca000000000c */
[----:B------:R0:W-:Y:S05]  /*64a0*/  @P2 STG.E desc[UR36][R4.64+0x3c4], R145 ;  /* 0x0003c49104002986 */ /* 0x0001ea000c101924 */
[----:B------:R-:W-:Y:S05]  /*64b0*/  @!P0 BRA `(.L_x_271) ;  /* 0x0000000000048947 */ /* 0x000fea0003800000 */
[----:B------:R0:W5:Y:S02]  /*64c0*/  LDG.E.LTC128B R152, desc[UR36][R8.64+0x3c0] ;  /* 0x0003c02408987981 */ /* 0x000164000c1e1920 */
.L_x_271:
[----:B------:R-:W-:Y:S05]  /*64d0*/  BSYNC B1 ;  /* 0x0000000000017941 */ /* 0x000fea0003800000 */
.L_x_270:
        /* <DEDUP_REMOVED lines=8> */
.L_x_273:
[----:B------:R-:W-:Y:S05]  /*6560*/  BSYNC B1 ;  /* 0x0000000000017941 */ /* 0x000fea0003800000 */
.L_x_272:
        /* <DEDUP_REMOVED lines=8> */
.L_x_275:
[----:B------:R-:W-:Y:S05]  /*65f0*/  BSYNC B1 ;  /* 0x0000000000017941 */ /* 0x000fea0003800000 */
.L_x_274:
[----:B-----5:R-:W-:Y:S01]  /*6600*/  FMUL R3, R152, R155 ;  /* 0x0000009b98037220 */ /* 0x020fe20000400000 */
[----:B------:R-:W-:Y:S01]  /*6610*/  ISETP.GT.AND P1, PT, R0, RZ, P0 ;  /* 0x000000ff0000720c */ /* 0x000fe20000724270 */
[----:B------:R-:W-:Y:S02]  /*6620*/  BSSY B1, `(.L_x_276) ;  /* 0x0000005000017945 */ /* 0x000fe40003800000 */
[----:B------:R-:W-:-:S05]  /*6630*/  FFMA R3, R148, R154, R3 ;  /* 0x0000009a94037223 */ /* 0x000fca0000000003 */
[----:B------:R0:W-:Y:S05]  /*6640*/  @P3 STG.E desc[UR36][R4.64+0x3e0], R3 ;  /* 0x0003e00304003986 */ /* 0x0001ea000c101924 */
[----:B------:R-:W-:Y:S05]  /*6650*/  @!P1 BRA `(.L_x_277) ;  /* 0x0000000000049947 */ /* 0x000fea0003800000 */
[----:B------:R0:W5:Y:S02]  /*6660*/  LDG.E.LTC128B R152, desc[UR36][R6.64+0x3e4] ;  /* 0x0003e42406987981 */ /* 0x000164000c1e1920 */
.L_x_277:
[----:B------:R-:W-:Y:S05]  /*6670*/  BSYNC B1 ;  /* 0x0000000000017941 */ /* 0x000fea0003800000 */
.L_x_276:
[----:B0---45:R-:W-:Y:S01]  /*6680*/  FMUL R6, R152, R155 ;  /* 0x0000009b98067220 */ /* 0x031fe20000400000 */
[----:B------:R-:W-:Y:S01]  /*6690*/  ISETP.GT.AND P2, PT, R0, 0x8, P2 ;  /* 0x000000080000780c */ /* 0x000fe20001744270 */
[----:B------:R-:W-:Y:S02]  /*66a0*/  BSSY B1, `(.L_x_278) ;  /* 0x0000005000017945 */ /* 0x000fe40003800000 */
[----:B------:R-:W-:-:S05]  /*66b0*/  FFMA R149, R149, R154, R6 ;  /* 0x0000009a95957223 */ /* 0x000fca0000000006 */
[----:B------:R0:W-:Y:S05]  /*66c0*/  @P1 STG.E desc[UR36][R4.64+0x3e4], R149 ;  /* 0x0003e49504001986 */ /* 0x0001ea000c101924 */
[----:B------:R-:W-:Y:S05]  /*66d0*/  @!P2 BRA `(.L_x_279) ;  /* 0x000000000004a947 */ /* 0x000fea0003800000 */
[----:B------:R4:W5:Y:S02]  /*66e0*/  LDG.E.LTC128B R152, desc[UR36][R8.64+0x3e0] ;  /* 0x0003e02408987981 */ /* 0x000964000c1e1920 */
.L_x_279:
[----:B------:R-:W-:Y:S05]  /*66f0*/  BSYNC B1 ;  /* 0x0000000000017941 */ /* 0x000fea0003800000 */
.L_x_278:
[----:B-----5:R-:W-:Y:S01]  /*6700*/  FMUL R3, R152, R155 ;  /* 0x0000009b98037220 */ /* 0x020fe20000400000 */
[----:B01----:R-:W-:Y:S01]  /*6710*/  @P2 IMAD.MOV.U32 R4, RZ, RZ, R10 ;  /* 0x000000ffff042224 */ /* 0x003fe200078e000a */
[----:B------:R-:W-:Y:S01]  /*6720*/  ISETP.GT.AND P0, PT, R0, 0x8, P0 ;  /* 0x000000080000780c */ /* 0x000fe20000704270 */
[----:B------:R-:W-:Y:S02]  /*6730*/  @P2 IMAD.MOV.U32 R5, RZ, RZ, R11 ;  /* 0x000000ffff052224 */ /* 0x000fe400078e000b */
[----:B------:R-:W-:Y:S01]  /*6740*/  FFMA R3, R150, R154, R3 ;  /* 0x0000009a96037223 */ /* 0x000fe20000000003 */
[----:B------:R-:W-:Y:S04]  /*6750*/  BSSY B1, `(.L_x_280) ;  /* 0x0000004000017945 */ /* 0x000fe80003800000 */
[----:B------:R0:W-:Y:S05]  /*6760*/  @P2 STG.E desc[UR36][R4.64+0x3e0], R3 ;  /* 0x0003e00304002986 */ /* 0x0001ea000c101924 */
[----:B------:R-:W-:Y:S05]  /*6770*/  @!P0 BRA `(.L_x_281) ;  /* 0x0000000000048947 */ /* 0x000fea0003800000 */
[----:B------:R1:W5:Y:S02]  /*6780*/  LDG.E.LTC128B R152, desc[UR36][R8.64+0x3e4] ;  /* 0x0003e42408987981 */ /* 0x000364000c1e1920 */
.L_x_281:
[----:B------:R-:W-:Y:S05]  /*6790*/  BSYNC B1 ;  /* 0x0000000000017941 */ /* 0x000fea0003800000 */
.L_x_280:
[----:B-----5:R-:W-:-:S04]  /*67a0*/  FMUL R152, R152, R155 ;  /* 0x0000009b98987220 */ /* 0x020fc80000400000 */
[----:B------:R-:W-:Y:S01]  /*67b0*/  FFMA R151, R151, R154, R152 ;  /* 0x0000009a97977223 */ /* 0x000fe20000000098 */
[----:B------:R-:W-:Y:S06]  /*67c0*/  @!P0 BRA `(.L_x_282) ;  /* 0x0000001c00208947 */ /* 0x000fec0003800000 */
[----:B------:R0:W-:Y:S01]  /*67d0*/  STG.E desc[UR36][R10.64+0x3e4], R151 ;  /* 0x0003e4970a007986 */ /* 0x0001e2000c101924 */
[----:B------:R-:W-:Y:S05]  /*67e0*/  BRA `(.L_x_282) ;  /* 0x0000001c00187947 */ /* 0x000fea0003800000 */
.L_x_29:
[----:B------:R-:W-:Y:S01]  /*67f0*/  ISETP.GT.AND P3, PT, R3, 0x1, PT ;  /* 0x000000010300780c */ /* 0x000fe20003f64270 */
[----:B------:R-:W-:Y:S01]  /*6800*/  ULDC.64 UR4, c[0x0][0x5c0] ;  /* 0x0001700000047ab9 */ /* 0x000fe20000000a00 */
[-C--:B------:R-:W-:Y:S01]  /*6810*/  FMUL R9, R24, R154.reuse ;  /* 0x0000009a18097220 */ /* 0x080fe20000400000 */
[----:B------:R-:W-:Y:S01]  /*6820*/  LEA R4, P1, R162, UR4, 0x2 ;  /* 0x00000004a2047c11 */ /* 0x000fe2000f8210ff */
[-C--:B------:R-:W-:Y:S01]  /*6830*/  FMUL R25, R25, R154.reuse ;  /* 0x0000009a19197220 */ /* 0x080fe20000400000 */
[----:B------:R-:W-:Y:S01]  /*6840*/  ISETP.GT.AND P2, PT, R0, RZ, P3 ;  /* 0x000000ff0000720c */ /* 0x000fe20001f44270 */
[-C--:B------:R-:W-:Y:S01]  /*6850*/  FMUL R27, R27, R154.reuse ;  /* 0x0000009a1b1b7220 */ /* 0x080fe20000400000 */
[----:B------:R-:W-:Y:S01]  /*6860*/  LEA.HI.X R5, R162, UR5, R169, 0x2, P1 ;  /* 0x00000005a2057c11 */ /* 0x000fe200088f14a9 */
[-C--:B------:R-:W-:Y:S01]  /*6870*/  FMUL R29, R29, R154.reuse ;  /* 0x0000009a1d1d7220 */ /* 0x080fe20000400000 */
[----:B------:R-:W-:Y:S01]  /*6880*/  ISETP.GT.AND P0, PT, R0, 0x8, P0 ;  /* 0x000000080000780c */ /* 0x000fe20000704270 */
[-C--:B------:R-:W-:Y:S01]  /*6890*/  FMUL R31, R31, R154.reuse ;  /* 0x0000009a1f1f7220 */ /* 0x080fe20000400000 */
[----:B------:R-:W-:Y:S01]  /*68a0*/  ISETP.GT.AND P5, PT, R3, 0x8, PT ;  /* 0x000000080300780c */ /* 0x000fe20003fa4270 */
[----:B------:R0:W-:Y:S01]  /*68b0*/  @P4 STG.E desc[UR36][R4.64], R9 ;  /* 0x0000000904004986 */ /* 0x0001e2000c101924 */
[C---:B------:R-:W-:Y:S01]  /*68c0*/  SHF.L.U64.HI R11, R10.reuse, 0x5, R11 ;  /* 0x000000050a0b7819 */ /* 0x040fe2000001020b */
[----:B------:R-:W-:Y:S01]  /*68d0*/  FMUL R33, R33, R154 ;  /* 0x0000009a21217220 */ /* 0x000fe20000400000 */
[----:B------:R-:W-:Y:S01]  /*68e0*/  LEA R6, P1, R10, R4, 0x5 ;  /* 0x000000040a067211 */ /* 0x000fe200078228ff */
[-C--:B------:R-:W-:Y:S01]  /*68f0*/  FMUL R35, R35, R154.reuse ;  /* 0x0000009a23237220 */ /* 0x080fe20000400000 */
[C---:B------:R-:W-:Y:S01]  /*6900*/  ISETP.GT.AND P3, PT, R0.reuse, 0x8, P3 ;  /* 0x000000080000780c */ /* 0x040fe20001f64270 */
[----:B------:R-:W-:Y:S01]  /*6910*/  @P2 STG.E desc[UR36][R4.64+0x4], R25 ;  /* 0x0000041904002986 */ /* 0x000fe2000c101924 */
[----:B------:R-:W-:Y:S01]  /*6920*/  ISETP.GT.AND P4, PT, R3, 0x9, PT ;  /* 0x000000090300780c */ /* 0x000fe20003f84270 */
[----:B------:R-:W-:Y:S01]  /*6930*/  IMAD.X R7, R11, 0x1, R5, P1 ;  /* 0x000000010b077824 */ /* 0x000fe200008e0605 */
[----:B------:R-:W-:Y:S01]  /*6940*/  ISETP.GT.AND P2, PT, R0, RZ, P5 ;  /* 0x000000ff0000720c */ /* 0x000fe20002f44270 */
[-C--:B------:R-:W-:Y:S01]  /*6950*/  FMUL R11, R28, R154.reuse ;  /* 0x0000009a1c0b7220 */ /* 0x080fe20000400000 */
[----:B------:R-:W-:Y:S01]  /*6960*/  ISETP.GT.AND P1, PT, R0, RZ, P4 ;  /* 0x000000ff0000720c */ /* 0x000fe20002724270 */
[-C--:B0-----:R-:W-:Y:S01]  /*6970*/  FMUL R9, R26, R154.reuse ;  /* 0x0000009a1a097220 */ /* 0x081fe20000400000 */
[C---:B------:R-:W-:Y:S01]  /*6980*/  ISETP.GT.AND P4, PT, R0.reuse, 0x8, P4 ;  /* 0x000000080000780c */ /* 0x040fe20002784270 */
[-C--:B------:R-:W-:Y:S01]  /*6990*/  FMUL R37, R37, R154.reuse ;  /* 0x0000009a25257220 */ /* 0x080fe20000400000 */
[-C--:B------:R-:W-:Y:S01]  /*69a0*/  FMUL R39, R39, R154.reuse ;  /* 0x0000009a27277220 */ /* 0x080fe20000400000 */
[-C--:B------:R-:W-:Y:S01]  /*69b0*/  FMUL R41, R41, R154.reuse ;  /* 0x0000009a29297220 */ /* 0x080fe20000400000 */
[----:B------:R0:W-:Y:S01]  /*69c0*/  @P0 STG.E desc[UR36][R6.64], R9 ;  /* 0x0000000906000986 */ /* 0x0001e2000c101924 */
[C---:B------:R-:W-:Y:S01]  /*69d0*/  ISETP.GT.AND P0, PT, R0.reuse, 0x8, P5 ;  /* 0x000000080000780c */ /* 0x040fe20002f04270 */
[-C--:B------:R-:W-:Y:S01]  /*69e0*/  FMUL R43, R43, R154.reuse ;  /* 0x0000009a2b2b7220 */ /* 0x080fe20000400000 */
[C---:B------:R-:W-:Y:S01]  /*69f0*/  ISETP.GT.AND P5, PT, R3.reuse, 0x10, PT ;  /* 0x000000100300780c */ /* 0x040fe20003fa4270 */
[----:B------:R-:W-:Y:S01]  /*6a00*/  @P3 STG.E desc[UR36][R6.64+0x4], R27 ;  /* 0x0000041b06003986 */ /* 0x000fe2000c101924 */
[----:B------:R-:W-:Y:S01]  /*6a10*/  ISETP.GT.AND P3, PT, R3, 0x11, PT ;  /* 0x000000110300780c */ /* 0x000fe20003f64270 */
[-C--:B------:R-:W-:Y:S01]  /*6a20*/  FMUL R45, R45, R154.reuse ;  /* 0x0000009a2d2d7220 */ /* 0x080fe20000400000 */
[-C--:B------:R-:W-:Y:S01]  /*6a30*/  FMUL R47, R47, R154.reuse ;  /* 0x0000009a2f2f7220 */ /* 0x080fe20000400000 */
[----:B------:R1:W-:Y:S01]  /*6a40*/  @P2 STG.E desc[UR36][R4.64+0x20], R11 ;  /* 0x0000200b04002986 */ /* 0x0003e2000c101924 */
[----:B------:R-:W-:Y:S01]  /*6a50*/  ISETP.GT.AND P2, PT, R0, RZ, P5 ;  /* 0x000000ff0000720c */ /* 0x000fe20002f44270 */
[-C--:B------:R-:W-:Y:S01]  /*6a60*/  FMUL R49, R49, R154.reuse ;  /* 0x0000009a31317220 */ /* 0x080fe20000400000 */
[-C--:B------:R-:W-:Y:S01]  /*6a70*/  FMUL R51, R51, R154.reuse ;  /* 0x0000009a33337220 */ /* 0x080fe20000400000 */
[----:B------:R-:W-:Y:S01]  /*6a80*/  @P1 STG.E desc[UR36][R4.64+0x24], R29 ;  /* 0x0000241d04001986 */ /* 0x000fe2000c101924 */
[-C--:B0-----:R-:W-:Y:S01]  /*6a90*/  FMUL R9, R30, R154.reuse ;  /* 0x0000009a1e097220 */ /* 0x081fe20000400000 */
[C---:B------:R-:W-:Y:S01]  /*6aa0*/  ISETP.GT.AND P1, PT, R0.reuse, RZ, P3 ;  /* 0x000000ff0000720c */ /* 0x040fe20001f24270 */
[-C--:B------:R-:W-:Y:S01]  /*6ab0*/  FMUL R53, R53, R154.reuse ;  /* 0x0000009a35357220 */ /* 0x080fe20000400000 */
[C---:B------:R-:W-:Y:S01]  /*6ac0*/  ISETP.GT.AND P3, PT, R0.reuse, 0x8, P3 ;  /* 0x000000080000780c */ /* 0x040fe20001f64270 */
[-C--:B------:R-:W-:Y:S01]  /*6ad0*/  FMUL R55, R55, R154.reuse ;  /* 0x0000009a37377220 */ /* 0x080fe20000400000 */
[----:B------:R0:W-:Y:S01]  /*6ae0*/  @P0 STG.E desc[UR36][R6.64+0x20], R9 ;  /* 0x0000200906000986 */ /* 0x0001e2000c101924 */
[----:B------:R-:W-:Y:S01]  /*6af0*/  ISETP.GT.AND P0, PT, R0, 0x8, P5 ;  /* 0x000000080000780c */ /* 0x000fe20002f04270 */
[-C--:B-1----:R-:W-:Y:S01]  /*6b00*/  FMUL R11, R32, R154.reuse ;  /* 0x0000009a200b7220 */ /* 0x082fe20000400000 */
        /* <DEDUP_REMOVED lines=143> */
[----:B-1----:R-:W-:Y:S01]  /*7400*/  FMUL R11, R64, R154 ;  /* 0x0000009a400b7220 */ /* 0x002fe20000400000 */
[C---:B------:R-:W-:Y:S01]  /*7410*/  ISETP.GT.AND P5, PT, R3.reuse, 0x58, PT ;  /* 0x000000580300780c */ /* 0x040fe20003fa4270 */
[----:B------:R-:W-:Y:S01]  /*7420*/  @P4 STG.E desc[UR36][R6.64+0x124], R63 ;  /* 0x0001243f06004986 */ /* 0x000fe2000c101924 */
[----:B------:R-:W-:-:S03]  /*7430*/  ISETP.GT.AND P4, PT, R3, 0x59, PT ;  /* 0x000000590300780c */ /* 0x000fc60003f84270 */
[----:B------:R1:W-:Y:S01]  /*7440*/  @P2 STG.E desc[UR36][R4.64+0x140], R11 ;  /* 0x0001400b04002986 */ /* 0x0003e2000c101924 */
[----:B------:R-:W-:-:S03]  /*7450*/  ISETP.GT.AND P2, PT, R0, RZ, P5 ;  /* 0x000000ff0000720c */ /* 0x000fc60002f44270 */
[----:B------:R-:W-:Y:S01]  /*7460*/  @P1 STG.E desc[UR36][R4.64+0x144], R65 ;  /* 0x0001444104001986 */ /* 0x000fe2000c101924 */
[-C--:B0-----:R-:W-:Y:S01]  /*7470*/  FMUL R9, R66, R154.reuse ;  /* 0x0000009a42097220 */ /* 0x081fe20000400000 */
[C---:B------:R-:W-:Y:S02]  /*7480*/  ISETP.GT.AND P1, PT, R0.reuse, RZ, P4 ;  /* 0x000000ff0000720c */ /* 0x040fe40002724270 */
[C---:B------:R-:W-:Y:S02]  /*7490*/  ISETP.GT.AND P4, PT, R0.reuse, 0x8, P4 ;  /* 0x000000080000780c */ /* 0x040fe40002784270 */
        /* <DEDUP_REMOVED lines=93> */
[----:B------:R-:W-:Y:S01]  /*7a70*/  ISETP.GT.AND P1, PT, R0, RZ, P4 ;  /* 0x000000ff0000720c */ /* 0x000fe20002724270 */
[----:B0-----:R-:W-:Y:S01]  /*7a80*/  FMUL R9, R98, R154 ;  /* 0x0000009a62097220 */ /* 0x001fe20000400000 */
[----:B------:R-:W-:-:S04]  /*7a90*/  ISETP.GT.AND P4, PT, R0, 0x8, P4 ;  /* 0x000000080000780c */ /* 0x000fc80002784270 */
[----:B------:R0:W-:Y:S01]  /*7aa0*/  @P0 STG.E desc[UR36][R6.64+0x240], R9 ;  /* 0x0002400906000986 */ /* 0x0001e2000c101924 */
[----:B-1----:R-:W-:Y:S01]  /*7ab0*/  FMUL R11, R100, R154 ;  /* 0x0000009a640b7220 */ /* 0x002fe20000400000 */
[----:B------:R-:W-:Y:S02]  /*7ac0*/  ISETP.GT.AND P0, PT, R0, 0x8, P5 ;  /* 0x000000080000780c */ /* 0x000fe40002f04270 */
[----:B------:R-:W-:Y:S01]  /*7ad0*/  @P3 STG.E desc[UR36][R6.64+0x244], R99 ;  /* 0x0002446306003986 */ /* 0x000fe2000c101924 */
[----:B------:R-:W-:-:S03]  /*7ae0*/  ISETP.GT.AND P5, PT, R3, 0xa0, PT ;  /* 0x000000a00300780c */ /* 0x000fc60003fa4270 */
[----:B------:R1:W-:Y:S01]  /*7af0*/  @P2 STG.E desc[UR36][R4.64+0x260], R11 ;  /* 0x0002600b04002986 */ /* 0x0003e2000c101924 */
[----:B------:R-:W-:Y:S02]  /*7b00*/  ISETP.GT.AND P2, PT, R3, 0xa1, PT ;  /* 0x000000a10300780c */ /* 0x000fe40003f44270 */
[C---:B------:R-:W-:Y:S01]  /*7b10*/  ISETP.GT.AND P3, PT, R0.reuse, RZ, P5 ;  /* 0x000000ff0000720c */ /* 0x040fe20002f64270 */
[----:B------:R-:W-:Y:S01]  /*7b20*/  @P1 STG.E desc[UR36][R4.64+0x264], R101 ;  /* 0x0002646504001986 */ /* 0x000fe2000c101924 */
[----:B------:R-:W-:Y:S01]  /*7b30*/  ISETP.GT.AND P1, PT, R0, RZ, P2 ;  /* 0x000000ff0000720c */ /* 0x000fe20001724270 */
[----:B0-----:R-:W-:Y:S01]  /*7b40*/  FMUL R9, R102, R154 ;  /* 0x0000009a66097220 */ /* 0x001fe20000400000 */
[----:B------:R-:W-:-:S04]  /*7b50*/  ISETP.GT.AND P2, PT, R0, 0x8, P2 ;  /* 0x000000080000780c */ /* 0x000fc80001744270 */
[----:B------:R0:W-:Y:S01]  /*7b60*/  @P0 STG.E desc[UR36][R6.64+0x260], R9 ;  /* 0x0002600906000986 */ /* 0x0001e2000c101924 */
[----:B-1----:R-:W-:Y:S01]  /*7b70*/  FMUL R11, R104, R154 ;  /* 0x0000009a680b7220 */ /* 0x002fe20000400000 */
[----:B------:R-:W-:Y:S02]  /*7b80*/  ISETP.GT.AND P0, PT, R0, 0x8, P5 ;  /* 0x000000080000780c */ /* 0x000fe40002f04270 */
[----:B------:R-:W-:Y:S04]  /*7b90*/  @P4 STG.E desc[UR36][R6.64+0x264], R103 ;  /* 0x0002646706004986 */ /* 0x000fe8000c101924 */
[----:B------:R1:W-:Y:S01]  /*7ba0*/  @P3 STG.E desc[UR36][R4.64+0x280], R11 ;  /* 0x0002800b04003986 */ /* 0x0003e2000c101924 */
[----:B------:R-:W-:-:S03]  /*7bb0*/  ISETP.GT.AND P3, PT, R3, 0xa8, PT ;  /* 0x000000a80300780c */ /* 0x000fc60003f64270 */
[----:B------:R-:W-:Y:S01]  /*7bc0*/  @P1 STG.E desc[UR36][R4.64+0x284], R105 ;  /* 0x0002846904001986 */ /* 0x000fe2000c101924 */
[----:B------:R-:W-:Y:S01]  /*7bd0*/  ISETP.GT.AND P1, PT, R3, 0xa9, PT ;  /* 0x000000a90300780c */ /* 0x000fe20003f24270 */
[-C--:B0-----:R-:W-:Y:S01]  /*7be0*/  FMUL R9, R106, R154.reuse ;  /* 0x0000009a6a097220 */ /* 0x081fe20000400000 */
[C---:B------:R-:W-:Y:S02]  /*7bf0*/  ISETP.GT.AND P5, PT, R0.reuse, RZ, P3 ;  /* 0x000000ff0000720c */ /* 0x040fe40001fa4270 */
[----:B------:R-:W-:Y:S02]  /*7c00*/  ISETP.GT.AND P4, PT, R0, RZ, P1 ;  /* 0x000000ff0000720c */ /* 0x000fe40000f84270 */
[----:B------:R0:W-:Y:S01]  /*7c10*/  @P0 STG.E desc[UR36][R6.64+0x280], R9 ;  /* 0x0002800906000986 */ /* 0x0001e2000c101924 */
[----:B-1----:R-:W-:Y:S01]  /*7c20*/  FMUL R11, R108, R154 ;  /* 0x0000009a6c0b7220 */ /* 0x002fe20000400000 */
[C---:B------:R-:W-:Y:S02]  /*7c30*/  ISETP.GT.AND P3, PT, R0.reuse, 0x8, P3 ;  /* 0x000000080000780c */ /* 0x040fe40001f64270 */
[----:B------:R-:W-:Y:S01]  /*7c40*/  @P2 STG.E desc[UR36][R6.64+0x284], R107 ;  /* 0x0002846b06002986 */ /* 0x000fe2000c101924 */
[----:B------:R-:W-:-:S02]  /*7c50*/  ISETP.GT.AND P1, PT, R0, 0x8, P1 ;  /* 0x000000080000780c */ /* 0x000fc40000f24270 */
[C---:B------:R-:W-:Y:S02]  /*7c60*/  ISETP.GT.AND P0, PT, R3.reuse, 0xb0, PT ;  /* 0x000000b00300780c */ /* 0x040fe40003f04270 */
[C---:B------:R-:W-:Y:S01]  /*7c70*/  ISETP.GT.AND P2, PT, R3.reuse, 0xb1, PT ;  /* 0x000000b10300780c */ /* 0x040fe20003f44270 */
[----:B------:R1:W-:Y:S01]  /*7c80*/  @P5 STG.E desc[UR36][R4.64+0x2a0], R11 ;  /* 0x0002a00b04005986 */ /* 0x0003e2000c101924 */
[----:B------:R-:W-:Y:S01]  /*7c90*/  ISETP.GT.AND P5, PT, R0, RZ, P0 ;  /* 0x000000ff0000720c */ /* 0x000fe200007a4270 */
[-C--:B0-----:R-:W-:Y:S01]  /*7ca0*/  FMUL R9, R110, R154.reuse ;  /* 0x0000009a6e097220 */ /* 0x081fe20000400000 */
[C---:B------:R-:W-:Y:S01]  /*7cb0*/  ISETP.GT.AND P0, PT, R0.reuse, 0x8, P0 ;  /* 0x000000080000780c */ /* 0x040fe20000704270 */
[----:B------:R-:W-:Y:S01]  /*7cc0*/  @P4 STG.E desc[UR36][R4.64+0x2a4], R109 ;  /* 0x0002a46d04004986 */ /* 0x000fe2000c101924 */
[C---:B------:R-:W-:Y:S02]  /*7cd0*/  ISETP.GT.AND P4, PT, R0.reuse, RZ, P2 ;  /* 0x000000ff0000720c */ /* 0x040fe40001784270 */
[----:B------:R-:W-:Y:S01]  /*7ce0*/  ISETP.GT.AND P2, PT, R0, 0x8, P2 ;  /* 0x000000080000780c */ /* 0x000fe20001744270 */
[----:B------:R0:W-:Y:S01]  /*7cf0*/  @P3 STG.E desc[UR36][R6.64+0x2a0], R9 ;  /* 0x0002a00906003986 */ /* 0x0001e2000c101924 */
[----:B------:R-:W-:Y:S01]  /*7d00*/  ISETP.GT.AND P3, PT, R3, 0xb9, PT ;  /* 0x000000b90300780c */ /* 0x000fe20003f64270 */
[----:B-1----:R-:W-:-:S02]  /*7d10*/  FMUL R11, R112, R154 ;  /* 0x0000009a700b7220 */ /* 0x002fc40000400000 */
[----:B------:R-:W-:Y:S01]  /*7d20*/  @P1 STG.E desc[UR36][R6.64+0x2a4], R111 ;  /* 0x0002a46f06001986 */ /* 0x000fe2000c101924 */
[----:B------:R-:W-:-:S03]  /*7d30*/  ISETP.GT.AND P1, PT, R3, 0xb8, PT ;  /* 0x000000b80300780c */ /* 0x000fc60003f24270 */
[----:B------:R1:W-:Y:S01]  /*7d40*/  @P5 STG.E desc[UR36][R4.64+0x2c0], R11 ;  /* 0x0002c00b04005986 */ /* 0x0003e2000c101924 */
[----:B------:R-:W-:Y:S01]  /*7d50*/  ISETP.GT.AND P5, PT, R0, RZ, P1 ;  /* 0x000000ff0000720c */ /* 0x000fe20000fa4270 */
[-C--:B0-----:R-:W-:Y:S02]  /*7d60*/  FMUL R9, R114, R154.reuse ;  /* 0x0000009a72097220 */ /* 0x081fe40000400000 */
[----:B------:R-:W-:Y:S01]  /*7d70*/  @P4 STG.E desc[UR36][R4.64+0x2c4], R113 ;  /* 0x0002c47104004986 */ /* 0x000fe2000c101924 */
[C---:B------:R-:W-:Y:S02]  /*7d80*/  ISETP.GT.AND P4, PT, R0.reuse, RZ, P3 ;  /* 0x000000ff0000720c */ /* 0x040fe40001f84270 */
[C---:B------:R-:W-:Y:S01]  /*7d90*/  ISETP.GT.AND P1, PT, R0.reuse, 0x8, P1 ;  /* 0x000000080000780c */ /* 0x040fe20000f24270 */
[----:B------:R0:W-:Y:S01]  /*7da0*/  @P0 STG.E desc[UR36][R6.64+0x2c0], R9 ;  /* 0x0002c00906000986 */ /* 0x0001e2000c101924 */
[C---:B------:R-:W-:Y:S02]  /*7db0*/  ISETP.GT.AND P0, PT, R3.reuse, 0xc0, PT ;  /* 0x000000c00300780c */ /* 0x040fe40003f04270 */
[----:B------:R-:W-:Y:S01]  /*7dc0*/  ISETP.GT.AND P3, PT, R0, 0x8, P3 ;  /* 0x000000080000780c */ /* 0x000fe20001f64270 */
[----:B-1----:R-:W-:Y:S01]  /*7dd0*/  FMUL R11, R116, R154 ;  /* 0x0000009a740b7220 */ /* 0x002fe20000400000 */
        /* <DEDUP_REMOVED lines=69> */
[----:B------:R-:W-:Y:S02]  /*8230*/  ISETP.GT.AND P3, PT, R0, 0x8, P3 ;  /* 0x000000080000780c */ /* 0x000fe40001f64270 */
[C---:B------:R-:W-:Y:S01]  /*8240*/  ISETP.GT.AND P0, PT, R3.reuse, 0xf0, PT ;  /* 0x000000f00300780c */ /* 0x040fe20003f04270 */
        /* <DEDUP_REMOVED lines=12> */
[-C--:B-1----:R-:W-:Y:S01]  /*8310*/  FMUL R11, R144, R154.reuse ;  /* 0x0000009a900b7220 */ /* 0x082fe20000400000 */
[----:B------:R-:W-:Y:S01]  /*8320*/  @P3 STG.E desc[UR36][R6.64+0x3a4], R143 ;  /* 0x0003a48f06003986 */ /* 0x000fe2000c101924 */
[----:B------:R-:W-:Y:S01]  /*8330*/  ISETP.GT.AND P3, PT, R3, 0xf8, PT ;  /* 0x000000f80300780c */ /* 0x000fe20003f64270 */
[----:B------:R-:W-:-:S02]  /*8340*/  FMUL R3, R146, R154 ;  /* 0x0000009a92037220 */ /* 0x000fc40000400000 */
[----:B------:R1:W-:Y:S01]  /*8350*/  @P5 STG.E desc[UR36][R4.64+0x3c0], R11 ;  /* 0x0003c00b04005986 */ /* 0x0003e2000c101924 */
[C---:B------:R-:W-:Y:S02]  /*8360*/  ISETP.GT.AND P5, PT, R0.reuse, RZ, P3 ;  /* 0x000000ff0000720c */ /* 0x040fe40001fa4270 */
[C---:B------:R-:W-:Y:S01]  /*8370*/  ISETP.GT.AND P3, PT, R0.reuse, 0x8, P3 ;  /* 0x000000080000780c */ /* 0x040fe20001f64270 */
[----:B------:R-:W-:Y:S01]  /*8380*/  @P4 STG.E desc[UR36][R4.64+0x3c4], R145 ;  /* 0x0003c49104004986 */ /* 0x000fe2000c101924 */
[----:B------:R-:W-:Y:S01]  /*8390*/  ISETP.GT.AND P4, PT, R0, RZ, P1 ;  /* 0x000000ff0000720c */ /* 0x000fe20000f84270 */
[-C--:B0-----:R-:W-:Y:S01]  /*83a0*/  FMUL R9, R148, R154.reuse ;  /* 0x0000009a94097220 */ /* 0x081fe20000400000 */
[----:B------:R-:W-:Y:S01]  /*83b0*/  ISETP.GT.AND P1, PT, R0, 0x8, P1 ;  /* 0x000000080000780c */ /* 0x000fe20000f24270 */
[----:B------:R-:W-:Y:S04]  /*83c0*/  @P0 STG.E desc[UR36][R6.64+0x3c0], R3 ;  /* 0x0003c00306000986 */ /* 0x000fe8000c101924 */
[----:B------:R-:W-:Y:S01]  /*83d0*/  @P2 STG.E desc[UR36][R6.64+0x3c4], R147 ;  /* 0x0003c49306002986 */ /* 0x000fe2000c101924 */
[----:B-1----:R-:W-:-:S03]  /*83e0*/  FMUL R11, R150, R154 ;  /* 0x0000009a960b7220 */ /* 0x002fc60000400000 */
[----:B------:R-:W-:Y:S04]  /*83f0*/  @P5 STG.E desc[UR36][R4.64+0x3e0], R9 ;  /* 0x0003e00904005986 */ /* 0x000fe8000c101924 */
[----:B------:R0:W-:Y:S02]  /*8400*/  @P4 STG.E desc[UR36][R4.64+0x3e4], R149 ;  /* 0x0003e49504004986 */ /* 0x0001e4000c101924 */
[----:B0-----:R-:W-:Y:S02]  /*8410*/  @P3 IMAD.MOV.U32 R4, RZ, RZ, R6 ;  /* 0x000000ffff043224 */ /* 0x001fe400078e0006 */
[----:B------:R-:W-:-:S05]  /*8420*/  @P3 IMAD.MOV.U32 R5, RZ, RZ, R7 ;  /* 0x000000ffff053224 */ /* 0x000fca00078e0007 */
[----:B------:R0:W-:Y:S04]  /*8430*/  @P3 STG.E desc[UR36][R4.64+0x3e0], R11 ;  /* 0x0003e00b04003986 */ /* 0x0001e8000c101924 */
[----:B------:R0:W-:Y:S02]  /*8440*/  @P1 STG.E desc[UR36][R6.64+0x3e4], R151 ;  /* 0x0003e49706001986 */ /* 0x0001e4000c101924 */
.L_x_282:
[----:B------:R-:W-:Y:S05]  /*8450*/  BSYNC B0 ;  /* 0x0000000000007941 */ /* 0x000fea0003800000 */
.L_x_28:
[----:B------:R-:W-:Y:S01]  /*8460*/  ULDC UR4, c[0x0][0xc] ;  /* 0x0000030000047ab9 */ /* 0x000fe20000000800 */
[----:B------:R-:W-:Y:S01]  /*8470*/  ULDC UR5, c[0x0][0x10] ;  /* 0x0000040000057ab9 */ /* 0x000fe20000000800 */
[----:B0-----:R-:W0:Y:S01]  /*8480*/  LDC R3, c[0x0][0x14] ;  /* 0x00000500ff037b82 */ /* 0x001e220000000800 */
[----:B------:R-:W-:Y:S01]  /*8490*/  UIMAD.WIDE.U32 UR4, UR4, UR5, URZ ;  /* 0x00000005040472a5 */ /* 0x000fe2000f8e003f */
[----:B------:R-:W-:Y:S01]  /*84a0*/  PRMT R0, RZ, 0x7610, R0 ;  /* 0x00007610ff007816 */ /* 0x000fe20000000000 */
[----:B------:R-:W-:Y:S02]  /*84b0*/  IMAD.MOV.U32 R152, RZ, RZ, -0x1 ;  /* 0xffffffffff987424 */ /* 0x000fe400078e00ff */
[----:B------:R-:W-:Y:S02]  /*84c0*/  IMAD.MOV.U32 R23, RZ, RZ, -0x1 ;  /* 0xffffffffff177424 */ /* 0x000fe400078e00ff */
[----:B0-----:R-:W-:-:S04]  /*84d0*/  IMAD.WIDE.U32 R16, R3, UR4, R16 ;  /* 0x0000000403107c25 */ /* 0x001fc8000f8e0010 */
[----:B------:R-:W-:Y:S01]  /*84e0*/  IMAD R3, R3, UR5, RZ ;  /* 0x0000000503037c24 */ /* 0x000fe2000f8e02ff */
[----:B------:R-:W-:Y:S02]  /*84f0*/  ULDC.64 UR4, c[0x0][0x650] ;  /* 0x0001940000047ab9 */ /* 0x000fe40000000a00 */
[----:B------:R-:W-:Y:S01]  /*8500*/  ISETP.GE.U32.AND P0, PT, R16, UR4, PT ;  /* 0x0000000410007c0c */ /* 0x000fe2000bf06070 */
[----:B------:R-:W-:-:S05]  /*8510*/  IMAD.IADD R17, R17, 0x1, R3 ;  /* 0x0000000111117824 */ /* 0x000fca00078e0203 */
[----:B------:R-:W-:-:S13]  /*8520*/  ISETP.GE.U32.AND.EX P0, PT, R17, UR5, PT, P0 ;  /* 0x0000000511007c0c */ /* 0x000fda000bf06100 */
[----:B------:R-:W-:Y:S05]  /*8530*/  @P0 BRA `(.L_x_283) ;  /* 0x0000000400640947 */ /* 0x000fea0003800000 */
[----:B------:R-:W0:Y:S01]  /*8540*/  S2R R12, SR_CTAID.X ;  /* 0x00000000000c7919 */ /* 0x000e220000002500 */
[----:B---3--:R-:W3:Y:S01]  /*8550*/  LDC.64 R10, c[0x0][0x628] ;  /* 0x00018a00ff0a7b82 */ /* 0x008ee20000000a00 */
[----:B------:R-:W-:Y:S01]  /*8560*/  ULDC UR4, c[0x0][0x150] ;  /* 0x0000540000047ab9 */ /* 0x000fe20000000800 */
[----:B-12-4-:R-:W-:Y:S01]  /*8570*/  IMAD.MOV.U32 R8, RZ, RZ, R16 ;  /* 0x000000ffff087224 */ /* 0x016fe200078e0010 */
[----:B------:R-:W1:Y:S01]  /*8580*/  S2R R24, SR_CTAID.Y ;  /* 0x0000000000187919 */ /* 0x000e620000002600 */
[----:B------:R-:W-:-:S04]  /*8590*/  IMAD.MOV.U32 R9, RZ, RZ, R17 ;  /* 0x000000ffff097224 */ /* 0x000fc800078e0011 */
[----:B------:R-:W2:Y:S08]  /*85a0*/  LDC R21, c[0x0][0x144] ;  /* 0x00005100ff157b82 */ /* 0x000eb00000000800 */
[----:B------:R-:W4:Y:S08]  /*85b0*/  LDC R0, c[0x0][0x630] ;  /* 0x00018c00ff007b82 */ /* 0x000f300000000800 */
[----:B------:R-:W1:Y:S01]  /*85c0*/  LDC.64 R14, c[0x0][0x620] ;  /* 0x00018800ff0e7b82 */ /* 0x000e620000000a00 */
[----:B---3--:R-:W-:-:S04]  /*85d0*/  ISETP.NE.U32.AND P0, PT, R10, RZ, PT ;  /* 0x000000ff0a00720c */ /* 0x008fc80003f05070 */
[----:B------:R-:W-:Y:S02]  /*85e0*/  ISETP.NE.AND.EX P0, PT, R11, RZ, PT, P0 ;  /* 0x000000ff0b00720c */ /* 0x000fe40003f05300 */
[----:B0-----:R-:W-:-:S05]  /*85f0*/  I2FP.F32.U32 R3, R12 ;  /* 0x0000000c00037245 */ /* 0x001fca0000201000 */
[----:B------:R-:W-:-:S04]  /*8600*/  FMUL R3, R3, UR4 ;  /* 0x0000000403037c20 */ /* 0x000fc80008400000 */
[----:B------:R0:W3:Y:S02]  /*8610*/  F2I.U32.TRUNC.NTZ R20, R3 ;  /* 0x0000000300147305 */ /* 0x0000e4000020f000 */
[----:B--2-4-:R-:W-:Y:S05]  /*8620*/  @!P0 BRA `(.L_x_284) ;  /* 0x0000000000288947 */ /* 0x014fea0003800000 */
[----:B0-----:R-:W0:Y:S02]  /*8630*/  LDC R3, c[0x0][0x634] ;  /* 0x00018d00ff037b82 */ /* 0x001e240000000800 */
        /* <DEDUP_REMOVED lines=9> */
.L_x_284:
[----:B------:R-:W2:Y:S01]  /*86d0*/  LDC.64 R30, c[0x0][0x640] ;  /* 0x00019000ff1e7b82 */ /* 0x000ea20000000a00 */
[-CC-:B------:R-:W-:Y:S01]  /*86e0*/  SHF.R.U64 R23, R8, R0.reuse, R9.reuse ;  /* 0x0000000008177219 */ /* 0x180fe20000001209 */
[----:B---3--:R-:W-:Y:S01]  /*86f0*/  IMAD.MOV R20, RZ, RZ, -R20 ;  /* 0x000000ffff147224 */ /* 0x008fe200078e0a14 */
[----:B------:R-:W-:Y:S01]  /*8700*/  SHF.R.U32.HI R0, RZ, R0, R9 ;  /* 0x00000000ff007219 */ /* 0x000fe20000011609 */
[----:B------:R-:W-:Y:S01]  /*8710*/  ULDC UR4, c[0x0][0x154] ;  /* 0x0000550000047ab9 */ /* 0x000fe20000000800 */
[----:B0-----:R-:W-:Y:S01]  /*8720*/  IADD3 R3, P0, RZ, -R23, RZ ;  /* 0x80000017ff037210 */ /* 0x001fe20007f1e0ff */
[----:B------:R-:W-:Y:S02]  /*8730*/  IMAD R26, R21, R20, R12 ;  /* 0x00000014151a7224 */ /* 0x000fe400078e020c */
[----:B------:R-:W0:Y:S01]  /*8740*/  LDC R6, c[0x0][0x618] ;  /* 0x00018600ff067b82 */ /* 0x000e220000000800 */
[----:B------:R-:W-:Y:S02]  /*8750*/  IMAD.MOV.U32 R7, RZ, RZ, 0x1 ;  /* 0x00000001ff077424 */ /* 0x000fe400078e00ff */
[----:B------:R-:W-:-:S04]  /*8760*/  IMAD.X R5, RZ, RZ, ~R0, P0 ;  /* 0x000000ffff057224 */ /* 0x000fc800000e0e00 */
[-C--:B-1----:R-:W-:Y:S01]  /*8770*/  IMAD R0, R5, R14.reuse, RZ ;  /* 0x0000000e05007224 */ /* 0x082fe200078e02ff */
[----:B------:R-:W1:Y:S01]  /*8780*/  LDC R8, c[0x0][0x608] ;  /* 0x00018200ff087b82 */ /* 0x000e620000000800 */
[----:B------:R-:W-:-:S04]  /*8790*/  IMAD.WIDE.U32 R4, R3, R14, R16 ;  /* 0x0000000e03047225 */ /* 0x000fc800078e0010 */
[----:B------:R-:W-:Y:S01]  /*87a0*/  IMAD R3, R3, R15, R0 ;  /* 0x0000000f03037224 */ /* 0x000fe200078e0200 */
[----:B------:R-:W-:Y:S02]  /*87b0*/  I2FP.F32.U32 R0, R24 ;  /* 0x0000001800007245 */ /* 0x000fe40000201000 */
[----:B------:R-:W3:Y:S01]  /*87c0*/  LDC R28, c[0x0][0x658] ;  /* 0x00019600ff1c7b82 */ /* 0x000ee20000000800 */
[----:B------:R-:W-:Y:S01]  /*87d0*/  IMAD.IADD R3, R5, 0x1, R3 ;  /* 0x0000000105037824 */ /* 0x000fe200078e0203 */
[----:B--2---:R-:W-:Y:S01]  /*87e0*/  ISETP.NE.U32.AND P0, PT, R30, RZ, PT ;  /* 0x000000ff1e00720c */ /* 0x004fe20003f05070 */
[----:B------:R-:W-:Y:S01]  /*87f0*/  FMUL R0, R0, UR4 ;  /* 0x0000000400007c20 */ /* 0x000fe20008400000 */
[----:B------:R-:W-:Y:S02]  /*8800*/  IMAD.MOV.U32 R5, RZ, RZ, -0x1 ;  /* 0xffffffffff057424 */ /* 0x000fe400078e00ff */
[----:B------:R-:W-:Y:S01]  /*8810*/  ISETP.NE.AND.EX P0, PT, R31, RZ, PT, P0 ;  /* 0x000000ff1f00720c */ /* 0x000fe20003f05300 */
[----:B------:R2:W4:Y:S01]  /*8820*/  F2I.U32.TRUNC.NTZ R13, R0 ;  /* 0x00000000000d7305 */ /* 0x000522000020f000 */
[----:B------:R-:W2:Y:S01]  /*8830*/  LDC R15, c[0x0][0x148] ;  /* 0x00005200ff0f7b82 */ /* 0x000ea20000000800 */
[----:B0-----:R-:W-:-:S02]  /*8840*/  SHF.R.U64 R12, R4, R6, R3 ;  /* 0x00000006040c7219 */ /* 0x001fc40000001203 */
[----:B------:R-:W-:-:S05]  /*8850*/  SHF.R.U32.HI R3, RZ, R6, R3 ;  /* 0x00000006ff037219 */ /* 0x000fca0000011603 */
[----:B------:R-:W0:Y:S01]  /*8860*/  LDC R20, c[0x0][0x600] ;  /* 0x00018000ff147b82 */ /* 0x000e220000000800 */
[-CC-:B-1----:R-:W-:Y:S02]  /*8870*/  SHF.R.U64 R10, R12, R8.reuse, R3.reuse ;  /* 0x000000080c0a7219 */ /* 0x182fe40000001203 */
[----:B------:R-:W-:-:S05]  /*8880*/  SHF.R.U32.HI R3, RZ, R8, R3 ;  /* 0x00000008ff037219 */ /* 0x000fca0000011603 */
[----:B------:R-:W1:Y:S01]  /*8890*/  LDC R21, c[0x0][0x648] ;  /* 0x00019200ff157b82 */ /* 0x000e620000000800 */
[-C--:B---3--:R-:W-:Y:S02]  /*88a0*/  SHF.L.U32 R4, R5, R28.reuse, RZ ;  /* 0x0000001c05047219 */ /* 0x088fe400000006ff */
[-CC-:B------:R-:W-:Y:S02]  /*88b0*/  SHF.R.U64 R14, R10, R28.reuse, R3.reuse ;  /* 0x0000001c0a0e7219 */ /* 0x180fe40000001203 */
[----:B------:R-:W-:Y:S02]  /*88c0*/  SHF.R.U32.HI R5, RZ, R28, R3 ;  /* 0x0000001cff057219 */ /* 0x000fe40000011603 */
[----:B------:R-:W-:Y:S01]  /*88d0*/  LOP3.LUT R153, RZ, R4, RZ, 0x33, !PT ;  /* 0x00000004ff997212 */ /* 0x000fe200078e33ff */
[----:B------:R-:W3:Y:S01]  /*88e0*/  LDC R25, c[0x0][0x638] ;  /* 0x00018e00ff197b82 */ /* 0x000ee20000000800 */
[----:B------:R-:W-:Y:S01]  /*88f0*/  SHF.L.U32 R28, R7, R28, RZ ;  /* 0x0000001c071c7219 */ /* 0x000fe200000006ff */
[----:B------:R-:W-:-:S06]  /*8900*/  IMAD.MOV.U32 R4, RZ, RZ, R14 ;  /* 0x000000ffff047224 */ /* 0x000fcc00078e000e */
[----:B------:R-:W0:Y:S01]  /*8910*/  LDC R27, c[0x0][0x610] ;  /* 0x00018400ff1b7b82 */ /* 0x000e220000000800 */
[----:B----4-:R-:W-:Y:S05]  /*8920*/  @!P0 BRA `(.L_x_285) ;  /* 0x0000000000288947 */ /* 0x010fea0003800000 */
[----:B------:R-:W4:Y:S02]  /*8930*/  LDC R3, c[0x0][0x64c] ;  /* 0x00019300ff037b82 */ /* 0x000f240000000800 */
[----:B----4-:R-:W-:-:S05]  /*8940*/  IADD3 R3, P0, R14, R3, RZ ;  /* 0x000000030e037210 */ /* 0x010fca0007f1e0ff */
        /* <DEDUP_REMOVED lines=8> */
.L_x_285:
[----:B------:R-:W-:Y:S01]  /*89d0*/  ISETP.NE.AND P0, PT, R2, 0x1, PT ;  /* 0x000000010200780c */ /* 0x000fe20003f05270 */
[----:B------:R-:W-:Y:S01]  /*89e0*/  IMAD.MOV R13, RZ, RZ, -R13 ;  /* 0x000000ffff0d7224 */ /* 0x000fe200078e0a0d */
[----:B-12---:R-:W-:Y:S01]  /*89f0*/  SHF.R.U64 R0, R4, R21, R5 ;  /* 0x0000001504007219 */ /* 0x006fe20000001205 */
[----:B0-----:R-:W-:Y:S01]  /*8a00*/  VIADD R5, R20, 0xffffffff ;  /* 0xffffffff14057836 */ /* 0x001fe20000000000 */
[----:B------:R-:W-:-:S03]  /*8a10*/  LOP3.LUT R153, R10, R153, RZ, 0xc0, !PT ;  /* 0x000000990a997212 */ /* 0x000fc600078ec0ff */
[----:B------:R-:W-:Y:S01]  /*8a20*/  IMAD.MOV R3, RZ, RZ, -R0 ;  /* 0x000000ffff037224 */ /* 0x000fe200078e0a00 */
[----:B------:R-:W-:Y:S01]  /*8a30*/  LOP3.LUT R5, R12, R5, RZ, 0xc0, !PT ;  /* 0x000000050c057212 */ /* 0x000fe200078ec0ff */
[----:B------:R-:W-:Y:S02]  /*8a40*/  IMAD R153, R28, R0, R153 ;  /* 0x000000001c997224 */ /* 0x000fe400078e0299 */
[----:B---3--:R-:W-:Y:S02]  /*8a50*/  IMAD R0, R3, R25, R14 ;  /* 0x0000001903007224 */ /* 0x008fe400078e020e */
[----:B------:R-:W-:Y:S02]  /*8a60*/  @P0 IMAD R26, R15, R13, R24 ;  /* 0x0000000d0f1a0224 */ /* 0x000fe400078e0218 */
[----:B------:R-:W-:Y:S02]  /*8a70*/  IMAD R4, R0, R20, R5 ;  /* 0x0000001400047224 */ /* 0x000fe400078e0205 */
[----:B------:R-:W-:-:S02]  /*8a80*/  IMAD R153, R153, R27, R26 ;  /* 0x0000001b99997224 */ /* 0x000fc400078e021a */
[----:B------:R-:W-:-:S03]  /*8a90*/  IMAD.MOV.U32 R3, RZ, RZ, 0x1 ;  /* 0x00000001ff037424 */ /* 0x000fc600078e00ff */
[----:B------:R-:W-:Y:S02]  /*8aa0*/  SEL R152, R4, R153, !P0 ;  /* 0x0000009904987207 */ /* 0x000fe40004000000 */
[----:B------:R-:W-:Y:S02]  /*8ab0*/  PRMT R0, R3, 0x7610, R0 ;  /* 0x0000761003007816 */ /* 0x000fe40000000000 */
[----:B------:R-:W-:-:S07]  /*8ac0*/  SEL R153, R153, R4, !P0 ;  /* 0x0000000499997207 */ /* 0x000fce0004000000 */
.L_x_283:
[----:B------:R-:W-:-:S13]  /*8ad0*/  LOP3.LUT P0, RZ, R0, 0xff, RZ, 0xc0, !PT ;  /* 0x000000ff00ff7812 */ /* 0x000fda000780c0ff */
[----:B------:R-:W-:Y:S05]  /*8ae0*/  @P0 BRA `(.L_x_286) ;  /* 0xffffff8400000947 */ /* 0x000fea000383ffff */
[----:B------:R-:W-:Y:S05]  /*8af0*/  EXIT ;  /* 0x000000000000794d */ /* 0x000fea0003800000 */
.L_x_3:
[----:B0-----:R-:W-:Y:S01]  /*8b00*/  ULDC.64 UR4, c[0x0][0x650] ;  /* 0x0001940000047ab9 */ /* 0x001fe20000000a00 */
        /* <DEDUP_REMOVED lines=25> */
.L_x_288:
[--C-:B------:R-:W-:Y:S01]  /*8ca0*/  SHF.R.U64 R12, R10, R14, R11.reuse ;  /* 0x0000000e0a0c7219 */ /* 0x100fe2000000120b */
[----:B------:R-:W0:Y:S01]  /*8cb0*/  LDC R22, c[0x0][0x618] ;  /* 0x00018600ff167b82 */ /* 0x000e220000000800 */
[----:B------:R-:W-:Y:S01]  /*8cc0*/  I2FP.F32.U32 R6, R4 ;  /* 0x0000000400067245 */ /* 0x000fe20000201000 */
[----:B------:R-:W-:Y:S01]  /*8cd0*/  ULDC UR4, c[0x0][0x150] ;  /* 0x0000540000047ab9 */ /* 0x000fe20000000800 */
[----:B------:R-:W-:Y:S02]  /*8ce0*/  SHF.R.U32.HI R5, RZ, R14, R11 ;  /* 0x0000000eff057219 */ /* 0x000fe4000001160b */
[----:B------:R-:W-:Y:S01]  /*8cf0*/  IADD3 R9, P0, RZ, -R12, RZ ;  /* 0x8000000cff097210 */ /* 0x000fe20007f1e0ff */
[----:B------:R-:W-:Y:S01]  /*8d00*/  FMUL R11, R6, UR4 ;  /* 0x00000004060b7c20 */ /* 0x000fe20008400000 */
[----:B------:R-:W-:Y:S01]  /*8d10*/  ULDC UR4, c[0x0][0x154] ;  /* 0x0000550000047ab9 */ /* 0x000fe20000000800 */
[----:B------:R-:W1:Y:S02]  /*8d20*/  LDC.64 R24, c[0x0][0x640] ;  /* 0x00019000ff187b82 */ /* 0x000e640000000a00 */
[----:B------:R-:W-:-:S02]  /*8d30*/  IMAD.X R5, RZ, RZ, ~R5, P0 ;  /* 0x000000ffff057224 */ /* 0x000fc400000e0e05 */
[----:B------:R-:W2:Y:S01]  /*8d40*/  F2I.U32.TRUNC.NTZ R11, R11 ;  /* 0x0000000b000b7305 */ /* 0x000ea2000020f000 */
[----:B------:R-:W-:-:S03]  /*8d50*/  IMAD.WIDE.U32 R6, R9, R20, R16 ;  /* 0x0000001409067225 */ /* 0x000fc600078e0010 */
[----:B------:R-:W3:Y:S01]  /*8d60*/  LDC R13, c[0x0][0x144] ;  /* 0x00005100ff0d7b82 */ /* 0x000ee20000000800 */
[----:B------:R-:W-:-:S04]  /*8d70*/  IMAD R8, R5, R20, RZ ;  /* 0x0000001405087224 */ /* 0x000fc800078e02ff */
[----:B------:R-:W-:Y:S02]  /*8d80*/  IMAD R5, R9, R21, R8 ;  /* 0x0000001509057224 */ /* 0x000fe400078e0208 */
[----:B------:R-:W-:Y:S01]  /*8d90*/  IMAD.MOV.U32 R8, RZ, RZ, -0x1 ;  /* 0xffffffffff087424 */ /* 0x000fe200078e00ff */
[----:B------:R-:W4:Y:S01]  /*8da0*/  LDC R14, c[0x0][0x608] ;  /* 0x00018200ff0e7b82 */ /* 0x000f220000000800 */
[----:B------:R-:W-:Y:S01]  /*8db0*/  IMAD.IADD R5, R7, 0x1, R5 ;  /* 0x0000000107057824 */ /* 0x000fe200078e0205 */
[----:B------:R-:W-:-:S04]  /*8dc0*/  I2FP.F32.U32 R7, R3 ;  /* 0x0000000300077245 */ /* 0x000fc80000201000 */
[-C--:B0-----:R-:W-:Y:S01]  /*8dd0*/  SHF.R.U64 R10, R6, R22.reuse, R5 ;  /* 0x00000016060a7219 */ /* 0x081fe20000001205 */
[----:B--2---:R-:W-:Y:S01]  /*8de0*/  IMAD.MOV R6, RZ, RZ, -R11 ;  /* 0x000000ffff067224 */ /* 0x004fe200078e0a0b */
[----:B------:R-:W0:Y:S01]  /*8df0*/  LDC R9, c[0x0][0x658] ;  /* 0x00019600ff097b82 */ /* 0x000e220000000800 */
[----:B-1----:R-:W-:Y:S01]  /*8e00*/  ISETP.NE.U32.AND P0, PT, R24, RZ, PT ;  /* 0x000000ff1800720c */ /* 0x002fe20003f05070 */
[----:B------:R-:W-:Y:S01]  /*8e10*/  FMUL R7, R7, UR4 ;  /* 0x0000000407077c20 */ /* 0x000fe20008400000 */
[----:B------:R-:W-:Y:S02]  /*8e20*/  SHF.R.U32.HI R5, RZ, R22, R5 ;  /* 0x00000016ff057219 */ /* 0x000fe40000011605 */
[----:B------:R-:W-:-:S03]  /*8e30*/  ISETP.NE.AND.EX P0, PT, R25, RZ, PT, P0 ;  /* 0x000000ff1900720c */ /* 0x000fc60003f05300 */
[----:B------:R-:W1:Y:S01]  /*8e40*/  LDC R20, c[0x0][0x148] ;  /* 0x00005200ff147b82 */ /* 0x000e620000000800 */
[----:B---3--:R-:W-:Y:S02]  /*8e50*/  IMAD R23, R13, R6, R4 ;  /* 0x000000060d177224 */ /* 0x008fe400078e0204 */
[----:B------:R-:W-:-:S05]  /*8e60*/  IMAD.MOV.U32 R6, RZ, RZ, 0x1 ;  /* 0x00000001ff067424 */ /* 0x000fca00078e00ff */
[----:B------:R-:W2:Y:S01]  /*8e70*/  LDC R21, c[0x0][0x600] ;  /* 0x00018000ff157b82 */ /* 0x000ea20000000800 */
[-CC-:B----4-:R-:W-:Y:S02]  /*8e80*/  SHF.R.U64 R13, R10, R14.reuse, R5.reuse ;  /* 0x0000000e0a0d7219 */ /* 0x190fe40000001205 */
[----:B------:R-:W-:Y:S02]  /*8e90*/  SHF.R.U32.HI R4, RZ, R14, R5 ;  /* 0x0000000eff047219 */ /* 0x000fe40000011605 */
[----:B------:R3:W4:Y:S03]  /*8ea0*/  F2I.U32.TRUNC.NTZ R14, R7 ;  /* 0x00000007000e7305 */ /* 0x000726000020f000 */
[----:B------:R-:W1:Y:S01]  /*8eb0*/  LDC R26, c[0x0][0x648] ;  /* 0x00019200ff1a7b82 */ /* 0x000e620000000800 */
[-C--:B0-----:R-:W-:Y:S02]  /*8ec0*/  SHF.R.U64 R15, R13, R9.reuse, R4 ;  /* 0x000000090d0f7219 */ /* 0x081fe40000001204 */
[----:B------:R-:W-:-:S02]  /*8ed0*/  SHF.L.U32 R8, R8, R9, RZ ;  /* 0x0000000908087219 */ /* 0x000fc400000006ff */
[-C--:B------:R-:W-:Y:S01]  /*8ee0*/  SHF.R.U32.HI R5, RZ, R9.reuse, R4 ;  /* 0x00000009ff057219 */ /* 0x080fe20000011604 */
[----:B------:R-:W-:Y:S01]  /*8ef0*/  IMAD.MOV.U32 R4, RZ, RZ, R15 ;  /* 0x000000ffff047224 */ /* 0x000fe200078e000f */
[----:B------:R-:W-:Y:S01]  /*8f00*/  SHF.L.U32 R22, R6, R9, RZ ;  /* 0x0000000906167219 */ /* 0x000fe200000006ff */
[----:B------:R-:W0:Y:S01]  /*8f10*/  LDC R27, c[0x0][0x638] ;  /* 0x00018e00ff1b7b82 */ /* 0x000e220000000800 */
[----:B------:R-:W-:-:S07]  /*8f20*/  LOP3.LUT R28, RZ, R8, RZ, 0x33, !PT ;  /* 0x00000008ff1c7212 */ /* 0x000fce00078e33ff */
        /* <DEDUP_REMOVED lines=12> */
.L_x_289:
[----:B------:R-:W-:Y:S01]  /*8ff0*/  ISETP.NE.AND P0, PT, R2, 0x1, PT ;  /* 0x000000010200780c */ /* 0x000fe20003f05270 */
[----:B--2---:R-:W-:Y:S01]  /*9000*/  VIADD R7, R21, 0xffffffff ;  /* 0xffffffff15077836 */ /* 0x004fe20000000000 */
[----:B-1----:R-:W-:Y:S01]  /*9010*/  SHF.R.U64 R5, R4, R26, R5 ;  /* 0x0000001a04057219 */ /* 0x002fe20000001205 */
[----:B------:R-:W-:Y:S01]  /*9020*/  IMAD.MOV R14, RZ, RZ, -R14 ;  /* 0x000000ffff0e7224 */ /* 0x000fe200078e0a0e */
[----:B------:R-:W-:Y:S01]  /*9030*/  LOP3.LUT R4, R13, R28, RZ, 0xc0, !PT ;  /* 0x0000001c0d047212 */ /* 0x000fe200078ec0ff */
[----:B------:R-:W-:Y:S01]  /*9040*/  IMAD.MOV.U32 R8, RZ, RZ, R12 ;  /* 0x000000ffff087224 */ /* 0x000fe200078e000c */
[----:B------:R-:W-:Y:S01]  /*9050*/  LOP3.LUT R10, R10, R7, RZ, 0xc0, !PT ;  /* 0x000000070a0a7212 */ /* 0x000fe200078ec0ff */
[----:B------:R-:W-:Y:S02]  /*9060*/  IMAD.MOV R6, RZ, RZ, -R5 ;  /* 0x000000ffff067224 */ /* 0x000fe400078e0a05 */
[----:B------:R-:W-:-:S04]  /*9070*/  IMAD R4, R22, R5, R4 ;  /* 0x0000000516047224 */ /* 0x000fc800078e0204 */
[----:B------:R-:W-:Y:S02]  /*9080*/  @P0 IMAD R23, R20, R14, R3 ;  /* 0x0000000e14170224 */ /* 0x000fe400078e0203 */
[----:B0-----:R-:W-:Y:S02]  /*9090*/  IMAD R3, R6, R27, R15 ;  /* 0x0000001b06037224 */ /* 0x001fe400078e020f */
[----:B------:R-:W-:Y:S02]  /*90a0*/  IMAD R7, R4, R29, R23 ;  /* 0x0000001d04077224 */ /* 0x000fe400078e0217 */
[----:B------:R-:W-:Y:S02]  /*90b0*/  IMAD R4, R3, R21, R10 ;  /* 0x0000001503047224 */ /* 0x000fe400078e020a */
[----:B------:R-:W-:-:S03]  /*90c0*/  IMAD.MOV.U32 R6, RZ, RZ, 0x1 ;  /* 0x00000001ff067424 */ /* 0x000fc600078e00ff */
[----:B------:R-:W-:Y:S02]  /*90d0*/  SEL R9, R4, R7, !P0 ;  /* 0x0000000704097207 */ /* 0x000fe40004000000 */
[----:B------:R-:W-:-:S07]  /*90e0*/  SEL R7, R7, R4, !P0 ;  /* 0x0000000407077207 */ /* 0x000fce0004000000 */
.L_x_287:
[----:B------:R-:W-:-:S08]  /*90f0*/  NOP ;  /* 0x0000000000007918 */ /* 0x000fd00000000000 */
[----:B------:R-:W0:-:S00]  /*9100*/  USETMAXREG.DEALLOC.CTAPOOL 0x28 ;  /* 0x00000028000079c8 */ /* 0x000e0000080e0500 */
[----:B0-----:R-:W-:-:S13]  /*9110*/  ISETP.NE.AND P0, PT, R0, RZ, PT ;  /* 0x000000ff0000720c */ /* 0x001fda0003f05270 */
[----:B------:R-:W-:Y:S05]  /*9120*/  @P0 EXIT ;  /* 0x000000000000094d */ /* 0x000fea0003800000 */
[----:B------:R-:W-:Y:S01]  /*9130*/  LOP3.LUT P0, RZ, R6, 0xff, RZ, 0xc0, !PT ;  /* 0x000000ff06ff7812 */ /* 0x000fe2000780c0ff */
[----:B------:R-:W-:Y:S02]  /*9140*/  IMAD.MOV.U32 R3, RZ, RZ, 0x1 ;  /* 0x00000001ff037424 */ /* 0x000fe400078e00ff */
[----:B------:R-:W-:-:S10]  /*9150*/  IMAD.MOV.U32 R0, RZ, RZ, RZ ;  /* 0x000000ffff007224 */ /* 0x000fd400078e00ff */
[----:B------:R-:W-:Y:S05]  /*9160*/  @!P0 BRA `(.L_x_290) ;  /* 0x0000000c00648947 */ /* 0x000fea0003800000 */
[----:B------:R-:W0:Y:S01]  /*9170*/  LDC R0, c[0x0][0x28c] ;  /* 0x0000a300ff007b82 */ /* 0x000e220000000800 */
[----:B------:R-:W-:Y:S01]  /*9180*/  ULDC UR5, c[0x0][0x658] ;  /* 0x0001960000057ab9 */ /* 0x000fe20000000800 */
[----:B------:R-:W-:Y:S01]  /*9190*/  UMOV UR7, 0xffffffff ;  /* 0xffffffff00077882 */ /* 0x000fe20000000000 */
[----:B------:R-:W-:Y:S01]  /*91a0*/  ULDC UR6, c[0x0][0xc] ;  /* 0x0000030000067ab9 */ /* 0x000fe20000000800 */
[----:B------:R-:W-:Y:S01]  /*91b0*/  USHF.L.U32 UR9, UR7, UR5, URZ ;  /* 0x0000000507097299 */ /* 0x000fe2000800063f */
[C---:B------:R-:W-:Y:S01]  /*91c0*/  LOP3.LUT P2, RZ, R18.reuse, 0x7f, RZ, 0xc0, !PT ;  /* 0x0000007f12ff7812 */ /* 0x040fe2000784c0ff */
[----:B------:R-:W-:Y:S01]  /*91d0*/  UMOV UR8, 0x1 ;  /* 0x0000000100087882 */ /* 0x000fe20000000000 */
[----:B------:R-:W-:Y:S01]  /*91e0*/  ULDC UR7, c[0x0][0x10] ;  /* 0x0000040000077ab9 */ /* 0x000fe20000000800 */
[----:B------:R-:W-:Y:S01]  /*91f0*/  LOP3.LUT P0, RZ, R18, 0x1f, RZ, 0xc0, !PT ;  /* 0x0000001f12ff7812 */ /* 0x000fe2000780c0ff */
[----:B------:R-:W-:Y:S01]  /*9200*/  UIMAD.WIDE.U32 UR6, UR6, UR7, URZ ;  /* 0x00000007060672a5 */ /* 0x000fe2000f8e003f */
[----:B------:R-:W-:Y:S01]  /*9210*/  BSSY B0, `(.L_x_290) ;  /* 0x00000ce000007945 */ /* 0x000fe20003800000 */
[----:B------:R-:W-:Y:S01]  /*9220*/  USHF.L.U32 UR5, UR8, UR5, URZ ;  /* 0x0000000508057299 */ /* 0x000fe2000800063f */
[----:B------:R-:W-:Y:S01]  /*9230*/  IMAD.MOV.U32 R11, RZ, RZ, 0x1 ;  /* 0x00000001ff0b7424 */ /* 0x000fe200078e00ff */
[----:B------:R-:W-:Y:S01]  /*9240*/  LOP3.LUT R18, R19, 0x2, RZ, 0xfc, !PT ;  /* 0x0000000213127812 */ /* 0x000fe200078efcff */
[----:B------:R-:W-:Y:S01]  /*9250*/  ULDC UR8, c[0x0][0x14] ;  /* 0x0000050000087ab9 */ /* 0x000fe20000000800 */
[----:B------:R-:W-:Y:S01]  /*9260*/  PLOP3.LUT P0, PT, P0, P2, PT, 0x8a, 0x0 ;  /* 0x000000000000781c */ /* 0x000fe20000705172 */
[----:B------:R-:W-:-:S02]  /*9270*/  UIMAD.WIDE.U32 UR30, UR6, UR8, URZ ;  /* 0x00000008061e72a5 */ /* 0x000fc4000f8e003f */
[----:B------:R-:W-:Y:S01]  /*9280*/  UIMAD UR7, UR7, UR8, URZ ;  /* 0x00000008070772a4 */ /* 0x000fe2000f8e023f */
[----:B------:R-:W-:Y:S01]  /*9290*/  ULDC UR4, c[0x0][0x600] ;  /* 0x0001800000047ab9 */ /* 0x000fe20000000800 */
[----:B------:R-:W-:Y:S02]  /*92a0*/  ULOP3.LUT UR6, URZ, UR9, URZ, 0x33, !UPT ;  /* 0x000000093f067292 */ /* 0x000fe4000f8e333f */
[----:B------:R-:W-:Y:S01]  /*92b0*/  UIADD3 UR4, UR4, -0x1, URZ ;  /* 0xffffffff04047890 */ /* 0x000fe2000fffe03f */
[----:B0-----:R-:W-:Y:S01]  /*92c0*/  VIADD R0, R0, 0x3f ;  /* 0x0000003f00007836 */ /* 0x001fe20000000000 */
[----:B------:R-:W-:Y:S01]  /*92d0*/  UIADD3 UR7, UR31, UR7, URZ ;  /* 0x000000071f077290 */ /* 0x000fe2000fffe03f */
[----:B------:R-:W-:-:S03]  /*92e0*/  ULDC.64 UR38, c[0x0][0x198] ;  /* 0x0000660000267ab9 */ /* 0x000fc60000000a00 */
[----:B------:R-:W-:-:S04]  /*92f0*/  SHF.R.S32.HI R3, RZ, 0x1f, R0 ;  /* 0x0000001fff037819 */ /* 0x000fc80000011400 */
[----:B------:R-:W-:Y:S01]  /*9300*/  LEA.HI R3, R3, R0, RZ, 0x6 ;  /* 0x0000000003037211 */ /* 0x000fe200078f30ff */
[----:B------:R-:W-:-:S03]  /*9310*/  IMAD.MOV.U32 R0, RZ, RZ, RZ ;  /* 0x000000ffff007224 */ /* 0x000fc600078e00ff */
[----:B------:R-:W-:Y:S01]  /*9320*/  SHF.R.S32.HI R13, RZ, 0x6, R3 ;  /* 0x00000006ff0d7819 */ /* 0x000fe20000011403 */
[----:B------:R-:W-:-:S04]  /*9330*/  IMAD.MOV.U32 R3, RZ, RZ, 0x1 ;  /* 0x00000001ff037424 */ /* 0x000fc800078e00ff */
[----:B------:R-:W-:-:S07]  /*9340*/  VIADD R10, R13, 0x1 ;  /* 0x000000010d0a7836 */ /* 0x000fce0000000000 */
.L_x_302:
[----:B------:R-:W-:-:S03]  /*9350*/  UMOV UR8, 0xffffffff ;  /* 0xffffffff00087882 */ /* 0x000fc60000000000 */
[----:B------:R-:W-:Y:S05]  /*9360*/  BRA.DIV UR8, `(.L_x_291) ;  /* 0x0000000e08887947 */ /* 0x000fea000b800000 */
[----:B------:R-:W-:-:S13]  /*9370*/  ELECT P6, URZ, PT ;  /* 0x00000000003f782f */ /* 0x000fda00038c0000 */
.L_x_311:
[----:B------:R-:W0:Y:S01]  /*9380*/  LDC R4, c[0x0][0x28c] ;  /* 0x0000a300ff047b82 */ /* 0x000e220000000800 */
[----:B------:R-:W-:Y:S01]  /*9390*/  BSSY B1, `(.L_x_292) ;  /* 0x0000043000017945 */ /* 0x000fe20003800000 */
[----:B0-----:R-:W-:-:S13]  /*93a0*/  ISETP.LT.OR P6, PT, R4, 0x1, !P6 ;  /* 0x000000010400780c */ /* 0x001fda00077c1670 */
[----:B------:R-:W-:Y:S05]  /*93b0*/  @P6 BRA `(.L_x_293) ;  /* 0x0000000400006947 */ /* 0x000fea0003800000 */
[----:B------:R-:W-:Y:S02]  /*93c0*/  IMAD.SHL.U32 R14, R7, 0x80, RZ ;  /* 0x00000080070e7824 */ /* 0x000fe400078e00ff */
[----:B------:R-:W-:Y:S02]  /*93d0*/  IMAD.SHL.U32 R15, R9, 0x100, RZ ;  /* 0x00000100090f7824 */ /* 0x000fe400078e00ff */
[----:B------:R-:W-:Y:S02]  /*93e0*/  IMAD.MOV.U32 R20, RZ, RZ, RZ ;  /* 0x000000ffff147224 */ /* 0x000fe400078e00ff */
[----:B------:R-:W-:Y:S02]  /*93f0*/  IMAD.MOV.U32 R4, RZ, RZ, R10 ;  /* 0x000000ffff047224 */ /* 0x000fe400078e000a */
[----:B------:R-:W-:Y:S02]  /*9400*/  IMAD.MOV.U32 R5, RZ, RZ, R3 ;  /* 0x000000ffff057224 */ /* 0x000fe400078e0003 */
[----:B------:R-:W-:-:S07]  /*9410*/  IMAD.MOV.U32 R6, RZ, RZ, R0 ;  /* 0x000000ffff067224 */ /* 0x000fce00078e0000 */
.L_x_297:
[----:B------:R-:W0:Y:S01]  /*9420*/  S2R R12, SR_CgaCtaId ;  /* 0x00000000000c7919 */ /* 0x000e220000008800 */
[----:B------:R-:W-:Y:S01]  /*9430*/  MOV R7, 0x400 ;  /* 0x0000040000077802 */ /* 0x000fe20000000f00 */
[----:B------:R-:W1:Y:S03]  /*9440*/  @!P2 LDC R9, c[0x0][0x500] ;  /* 0x00014000ff09ab82 */ /* 0x000e660000000800 */
[----:B0-----:R-:W-:Y:S02]  /*9450*/  LEA R21, R12, R7, 0x18 ;  /* 0x000000070c157211 */ /* 0x001fe400078ec0ff */
[----:B------:R-:W-:-:S03]  /*9460*/  SHF.L.U32 R7, R5, 0x1f, RZ ;  /* 0x0000001f05077819 */ /* 0x000fc600000006ff */
[----:B------:R-:W-:-:S04]  /*9470*/  IMAD R12, R6, 0x8, R21 ;  /* 0x00000008060c7824 */ /* 0x000fc800078e0215 */
[----:B------:R-:W0:Y:S02]  /*9480*/  SYNCS.PHASECHK.TRANS64.TRYWAIT P1, [R12+URZ+0x10], R7 ;  /* 0x000010070c0075a7 */ /* 0x000e24000802017f */
[----:B01----:R-:W-:Y:S05]  /*9490*/  @!P1 BRA `(.L_x_294) ;  /* 0x0000000c005c9947 */ /* 0x003fea0003800000 */
.L_x_312:
[----:B0-----:R-:W-:Y:S01]  /*94a0*/  PRMT R7, R18, 0x9910, RZ ;  /* 0x0000991012077816 */ /* 0x001fe200000000ff */
[----:B------:R0:W-:Y:S03]  /*94b0*/  @!P2 SYNCS.ARRIVE.TRANS64 RZ, [R12+URZ], R9 ;  /* 0x000000090cffa9a7 */ /* 0x0001e6000800003f */
[----:B------:R-:W-:-:S13]  /*94c0*/  ISETP.NE.AND P1, PT, R7, 0x2, PT ;  /* 0x000000020700780c */ /* 0x000fda0003f25270 */
[----:B0-----:R-:W-:Y:S05]  /*94d0*/  @P1 BRA `(.L_x_295) ;  /* 0x0000000000041947 */ /* 0x001fea0003800000 */
[----:B------:R-:W-:Y:S01]  /*94e0*/  BPT.TRAP 0x1 ;  /* 0x000000040000795c */ /* 0x000fe20000300000 */
.L_x_295:
[----:B------:R-:W-:Y:S05]  /*94f0*/  @P0 BRA `(.L_x_296) ;  /* 0x0000000000040947 */ /* 0x000fea0003800000 */
[----:B------:R-:W-:Y:S01]  /*9500*/  BPT.TRAP 0x1 ;  /* 0x000000040000795c */ /* 0x000fe20000300000 */
.L_x_296:
[--C-:B------:R-:W-:Y:S01]  /*9510*/  IMAD R7, R6, 0x8000, R21.reuse ;  /* 0x0000800006077824 */ /* 0x100fe200078e0215 */
[----:B------:R-:W-:Y:S01]  /*9520*/  R2UR UR34, R20 ;  /* 0x00000000142272ca */ /* 0x000fe200000e0000 */
[----:B------:R-:W-:Y:S01]  /*9530*/  IMAD R21, R6, 0x10000, R21 ;  /* 0x0001000006157824 */ /* 0x000fe200078e0215 */
[----:B------:R-:W-:Y:S01]  /*9540*/  R2UR UR33, R12 ;  /* 0x000000000c2172ca */ /* 0x000fe200000e0000 */
[----:B------:R-:W-:Y:S01]  /*9550*/  VIADD R4, R4, 0xffffffff ;  /* 0xffffffff04047836 */ /* 0x000fe20000000000 */
[----:B------:R-:W-:Y:S01]  /*9560*/  R2UR UR24, R7 ;  /* 0x00000000071872ca */ /* 0x000fe200000e0000 */
[----:B------:R-:W-:Y:S01]  /*9570*/  UIADD3 UR14, UP0, UR38, 0xf0, URZ ;  /* 0x000000f0260e7890 */ /* 0x000fe2000ff1e03f */
[----:B------:R-:W-:Y:S01]  /*9580*/  R2UR UR8, R21 ;  /* 0x00000000150872ca */ /* 0x000fe200000e0000 */
[----:B------:R-:W-:Y:S01]  /*9590*/  UIADD3 UR40, UP1, UR38, 0x1f0, URZ ;  /* 0x000001f026287890 */ /* 0x000fe2000ff3e03f */
[----:B------:R-:W-:Y:S01]  /*95a0*/  R2UR UR36, R8 ;  /* 0x00000000082472ca */ /* 0x000fe200000e0000 */
[----:B------:R-:W-:Y:S01]  /*95b0*/  UIADD3.X UR15, URZ, UR39, URZ, UP0, !UPT ;  /* 0x000000273f0f7290 */ /* 0x000fe200087fe43f */
[----:B------:R-:W-:Y:S01]  /*95c0*/  R2UR UR35, R14 ;  /* 0x000000000e2372ca */ /* 0x000fe200000e0000 */
[----:B------:R-:W-:Y:S01]  /*95d0*/  UIADD3.X UR41, URZ, UR39, URZ, UP1, !UPT ;  /* 0x000000273f297290 */ /* 0x000fe20008ffe43f */
[----:B------:R-:W-:Y:S01]  /*95e0*/  R2UR UR19, R15 ;  /* 0x000000000f1372ca */ /* 0x000fe200000e0000 */
[----:B------:R-:W-:Y:S01]  /*95f0*/  UIADD3 UR26, UR34, 0x20, URZ ;  /* 0x00000020221a7890 */ /* 0x000fe2000fffe03f */
[----:B------:R-:W-:Y:S01]  /*9600*/  ISETP.GT.AND P3, PT, R4, 0x1, PT ;  /* 0x000000010400780c */ /* 0x000fe20003f64270 */
[----:B------:R-:W-:Y:S01]  /*9610*/  VIADD R6, R6, 0x1 ;  /* 0x0000000106067836 */ /* 0x000fe20000000000 */
[----:B------:R-:W-:Y:S01]  /*9620*/  UMOV UR22, 0x0 ;  /* 0x0000000000167882 */ /* 0x000fe20000000000 */
[----:B------:R-:W-:Y:S01]  /*9630*/  UIADD3 UR32, UR24, 0x100, URZ ;  /* 0x0000010018207890 */ /* 0x000fe2000fffe03f */
[----:B------:R-:W-:Y:S01]  /*9640*/  VIADD R20, R20, 0x40 ;  /* 0x0000004014147836 */ /* 0x000fe20000000000 */
[----:B------:R-:W-:Y:S01]  /*9650*/  UIADD3 UR24, UR24, 0x4100, URZ ;  /* 0x0000410018187890 */ /* 0x000fe2000fffe03f */
[----:B------:R-:W-:Y:S01]  /*9660*/  ISETP.NE.AND P1, PT, R6, 0x2, PT ;  /* 0x000000020600780c */ /* 0x000fe20003f25270 */
[----:B------:R-:W-:-:S02]  /*9670*/  UIADD3 UR16, UR8, 0x10100, URZ ;  /* 0x0001010008107890 */ /* 0x000fc4000fffe03f */
[----:B------:R-:W-:Y:S01]  /*9680*/  UIADD3 UR8, UR8, 0x18100, URZ ;  /* 0x0001810008087890 */ /* 0x000fe2000fffe03f */
[----:B------:R-:W-:Y:S01]  /*9690*/  SEL R12, RZ, 0x1, P1 ;  /* 0x00000001ff0c7807 */ /* 0x000fe20000800000 */
[----:B------:R-:W-:Y:S01]  /*96a0*/  UMOV UR23, 0x10000000 ;  /* 0x1000000000177882 */ /* 0x000fe20000000000 */
[----:B------:R-:W-:Y:S01]  /*96b0*/  UMOV UR25, UR33 ;  /* 0x0000002100197c82 */ /* 0x000fe20008000000 */
[----:B------:R-:W-:Y:S01]  /*96c0*/  UMOV UR28, UR36 ;  /* 0x00000024001c7c82 */ /* 0x000fe20008000000 */
[----:B------:R-:W-:Y:S01]  /*96d0*/  UMOV UR27, UR35 ;  /* 0x00000023001b7c82 */ /* 0x000fe20008000000 */
[----:B------:R-:W-:Y:S01]  /*96e0*/  UMOV UR17, UR33 ;  /* 0x0000002100117c82 */ /* 0x000fe20008000000 */
[----:B------:R-:W-:Y:S01]  /*96f0*/  UMOV UR18, UR34 ;  /* 0x0000002200127c82 */ /* 0x000fe20008000000 */
[----:B------:R-:W-:Y:S01]  /*9700*/  UMOV UR20, UR36 ;  /* 0x0000002400147c82 */ /* 0x000fe20008000000 */
[----:B------:R0:W-:Y:S01]  /*9710*/  UTMALDG.3D [UR32], [UR14], desc[UR22] ;  /* 0x000016200e0075b4 */ /* 0x0001e20008011000 */
[----:B------:R-:W-:Y:S01]  /*9720*/  UMOV UR9, UR33 ;  /* 0x0000002100097c82 */ /* 0x000fe20008000000 */
[----:B------:R-:W-:Y:S01]  /*9730*/  UMOV UR11, UR19 ;  /* 0x00000013000b7c82 */ /* 0x000fe20008000000 */
[----:B------:R-:W-:Y:S01]  /*9740*/  UMOV UR12, UR36 ;  /* 0x00000024000c7c82 */ /* 0x000fe20008000000 */
[----:B------:R-:W-:Y:S01]  /*9750*/  UMOV UR10, UR26 ;  /* 0x0000001a000a7c82 */ /* 0x000fe20008000000 */
[----:B------:R-:W-:-:S02]  /*9760*/  LOP3.LUT R5, R5, R12, RZ, 0x3c, !PT ;  /* 0x0000000c05057212 */ /* 0x000fc400078e3cff */
[----:B------:R-:W-:Y:S01]  /*9770*/  SEL R6, R6, RZ, P1 ;  /* 0x000000ff06067207 */ /* 0x000fe20000800000 */
[----:B------:R0:W-:Y:S01]  /*9780*/  UTMALDG.3D [UR24], [UR14], desc[UR22] ;  /* 0x000016180e0075b4 */ /* 0x0001e20008011000 */
[----:B------:R0:W-:Y:S01]  /*9790*/  UTMALDG.3D [UR16], [UR40], desc[UR22] ;  /* 0x00001610280075b4 */ /* 0x0001e20008011000 */
[----:B------:R0:W-:Y:S02]  /*97a0*/  UTMALDG.3D [UR8], [UR40], desc[UR22] ;  /* 0x00001608280075b4 */ /* 0x0001e40008011000 */
[----:B0-----:R-:W-:Y:S05]  /*97b0*/  @P3 BRA `(.L_x_297) ;  /* 0xfffffffc00183947 */ /* 0x001fea000383ffff */
.L_x_293:
[----:B------:R-:W-:Y:S05]  /*97c0*/  BSYNC B1 ;  /* 0x0000000000017941 */ /* 0x000fea0003800000 */
.L_x_292:
[----:B------:R-:W-:Y:S01]  /*97d0*/  LOP3.LUT P3, RZ, R11, 0xff, RZ, 0xc0, !PT ;  /* 0x000000ff0bff7812 */ /* 0x000fe2000786c0ff */
[----:B------:R-:W-:Y:S01]  /*97e0*/  IMAD.IADD R0, R13, 0x1, R0 ;  /* 0x000000010d007824 */ /* 0x000fe200078e0200 */
[----:B------:R-:W-:Y:S01]  /*97f0*/  IADD3 R16, P4, R16, UR30, RZ ;  /* 0x0000001e10107c10 */ /* 0x000fe2000ff9e0ff */
[----:B------:R-:W-:Y:S01]  /*9800*/  ULDC.64 UR8, c[0x0][0x650] ;  /* 0x0001940000087ab9 */ /* 0x000fe20000000a00 */
[----:B------:R-:W-:Y:S01]  /*9810*/  BSSY B1, `(.L_x_298) ;  /* 0x000006b000017945 */ /* 0x000fe20003800000 */
[----:B------:R-:W-:Y:S01]  /*9820*/  IMAD.MOV.U32 R7, RZ, RZ, -0x1 ;  /* 0xffffffffff077424 */ /* 0x000fe200078e00ff */
[----:B------:R-:W-:Y:S01]  /*9830*/  SHF.R.U32.HI R4, RZ, 0x1, R0 ;  /* 0x00000001ff047819 */ /* 0x000fe20000011600 */
[----:B------:R-:W-:Y:S01]  /*9840*/  IMAD.MOV.U32 R9, RZ, RZ, -0x1 ;  /* 0xffffffffff097424 */ /* 0x000fe200078e00ff */
[----:B------:R-:W-:Y:S01]  /*9850*/  ISETP.GT.U32.AND P1, PT, R0, 0x1, PT ;  /* 0x000000010000780c */ /* 0x000fe20003f24070 */
[----:B------:R-:W-:Y:S01]  /*9860*/  IMAD.MOV.U32 R8, RZ, RZ, -0x1 ;  /* 0xffffffffff087424 */ /* 0x000fe200078e00ff */
[----:B------:R-:W-:-:S02]  /*9870*/  LOP3.LUT R4, R4, 0x1, RZ, 0xc0, !PT ;  /* 0x0000000104047812 */ /* 0x000fc400078ec0ff */
[----:B------:R-:W-:Y:S01]  /*9880*/  ISETP.LT.U32.AND P1, PT, R13, 0x2, P1 ;  /* 0x000000020d00780c */ /* 0x000fe20000f21070 */
[----:B------:R-:W0:Y:S01]  /*9890*/  @P3 S2R R6, SR_CgaCtaId ;  /* 0x0000000000063919 */ /* 0x000e220000008800 */
[----:B------:R-:W-:Y:S02]  /*98a0*/  @P3 MOV R5, 0x400 ;  /* 0x0000040000053802 */ /* 0x000fe40000000f00 */
[----:B------:R-:W-:Y:S02]  /*98b0*/  IADD3.X R17, R17, UR7, RZ, P4, !PT ;  /* 0x0000000711117c10 */ /* 0x000fe4000a7fe4ff */
[----:B------:R-:W-:Y:S02]  /*98c0*/  ISETP.GE.U32.AND P4, PT, R16, UR8, PT ;  /* 0x0000000810007c0c */ /* 0x000fe4000bf86070 */
[----:B------:R-:W-:Y:S02]  /*98d0*/  LOP3.LUT R0, R0, 0x1, RZ, 0xc0, !PT ;  /* 0x0000000100007812 */ /* 0x000fe400078ec0ff */
[----:B------:R-:W-:-:S02]  /*98e0*/  PRMT R11, RZ, 0x7610, R11 ;  /* 0x00007610ff0b7816 */ /* 0x000fc4000000000b */
[----:B0-----:R-:W-:-:S04]  /*98f0*/  @P3 LEA R5, R6, R5, 0x18 ;  /* 0x0000000506053211 */ /* 0x001fc800078ec0ff */
[----:B------:R0:W-:Y:S01]  /*9900*/  @P3 SYNCS.ARRIVE.TRANS64.A1T0 RZ, [R5+URZ+0x38], RZ ;  /* 0x000038ff05ff39a7 */ /* 0x0001e2000810003f */
[----:B------:R-:W-:Y:S02]  /*9910*/  ISETP.NE.U32.AND P3, PT, R4, 0x1, PT ;  /* 0x000000010400780c */ /* 0x000fe40003f65070 */
[----:B------:R-:W-:Y:S02]  /*9920*/  SEL R4, RZ, 0x1, !P1 ;  /* 0x00000001ff047807 */ /* 0x000fe40004800000 */
[----:B------:R-:W-:Y:S02]  /*9930*/  ISETP.GE.U32.AND.EX P1, PT, R17, UR9, PT, P4 ;  /* 0x0000000911007c0c */ /* 0x000fe4000bf26140 */
[----:B------:R-:W-:-:S04]  /*9940*/  ISETP.GT.U32.AND P3, PT, R13, 0x1, !P3 ;  /* 0x000000010d00780c */ /* 0x000fc80005f64070 */
[----:B0-----:R-:W-:-:S04]  /*9950*/  SEL R5, RZ, 0x1, !P3 ;  /* 0x00000001ff057807 */ /* 0x001fc80005800000 */
[--C-:B------:R-:W-:Y:S02]  /*9960*/  LOP3.LUT R3, R5, R3, R4.reuse, 0x96, !PT ;  /* 0x0000000305037212 */ /* 0x100fe400078e9604 */
[----:B------:R-:W-:Y:S01]  /*9970*/  PRMT R4, RZ, 0x7610, R4 ;  /* 0x00007610ff047816 */ /* 0x000fe20000000004 */
[----:B------:R-:W-:Y:S06]  /*9980*/  @P1 BRA `(.L_x_299) ;  /* 0x00000004004c1947 */ /* 0x000fec0003800000 */
[----:B------:R-:W-:Y:S01]  /*9990*/  ULDC.64 UR8, c[0x0][0x628] ;  /* 0x00018a0000087ab9 */ /* 0x000fe20000000a00 */
[----:B------:R-:W0:Y:S01]  /*99a0*/  S2R R14, SR_CTAID.X ;  /* 0x00000000000e7919 */ /* 0x000e220000002500 */
[----:B------:R-:W-:Y:S01]  /*99b0*/  ISETP.NE.U32.AND P1, PT, RZ, UR8, PT ;  /* 0x00000008ff007c0c */ /* 0x000fe2000bf25070 */
[----:B------:R-:W-:Y:S01]  /*99c0*/  ULDC UR11, c[0x0][0x630] ;  /* 0x00018c00000b7ab9 */ /* 0x000fe20000000800 */
[----:B------:R-:W-:Y:S01]  /*99d0*/  IMAD.MOV.U32 R4, RZ, RZ, R16 ;  /* 0x000000ffff047224 */ /* 0x000fe200078e0010 */
[----:B------:R-:W1:Y:S01]  /*99e0*/  S2R R12, SR_CTAID.Y ;  /* 0x00000000000c7919 */ /* 0x000e620000002600 */
[----:B------:R-:W-:Y:S01]  /*99f0*/  ISETP.NE.AND.EX P1, PT, RZ, UR9, PT, P1 ;  /* 0x00000009ff007c0c */ /* 0x000fe2000bf25310 */
[----:B------:R-:W-:-:S12]  /*9a00*/  IMAD.MOV.U32 R5, RZ, RZ, R17 ;  /* 0x000000ffff057224 */ /* 0x000fd800078e0011 */
[----:B------:R-:W-:Y:S05]  /*9a10*/  @!P1 BRA `(.L_x_300) ;  /* 0x0000000000289947 */ /* 0x000fea0003800000 */
[----:B------:R-:W-:Y:S02]  /*9a20*/  ULDC UR10, c[0x0][0x634] ;  /* 0x00018d00000a7ab9 */ /* 0x000fe40000000800 */
[----:B------:R-:W-:-:S05]  /*9a30*/  IADD3 R9, P1, R16, UR10, RZ ;  /* 0x0000000a10097c10 */ /* 0x000fca000ff3e0ff */
[----:B------:R-:W-:-:S04]  /*9a40*/  IMAD.X R15, RZ, RZ, R17, P1 ;  /* 0x000000ffff0f7224 */ /* 0x000fc800008e0611 */
[----:B------:R-:W-:-:S04]  /*9a50*/  IMAD.WIDE.U32 R6, R15, UR8, RZ ;  /* 0x000000080f067c25 */ /* 0x000fc8000f8e00ff */
[----:B------:R-:W-:-:S04]  /*9a60*/  IMAD.WIDE.U32 R6, P1, R9, UR9, R6 ;  /* 0x0000000909067c25 */ /* 0x000fc8000f820006 */
[----:B------:R-:W-:-:S04]  /*9a70*/  IMAD.WIDE.U32 R8, R9, UR8, RZ ;  /* 0x0000000809087c25 */ /* 0x000fc8000f8e00ff */
[----:B------:R-:W-:Y:S01]  /*9a80*/  IMAD.X R5, RZ, RZ, RZ, P1 ;  /* 0x000000ffff057224 */ /* 0x000fe200008e06ff */
[----:B------:R-:W-:Y:S01]  /*9a90*/  IADD3 RZ, P1, R9, R6, RZ ;  /* 0x0000000609ff7210 */ /* 0x000fe20007f3e0ff */
[----:B------:R-:W-:-:S04]  /*9aa0*/  IMAD.MOV.U32 R4, RZ, RZ, R7 ;  /* 0x000000ffff047224 */ /* 0x000fc800078e0007 */
[----:B------:R-:W-:-:S08]  /*9ab0*/  IMAD.WIDE.U32.X R4, R15, UR9, R4, P1 ;  /* 0x000000090f047c25 */ /* 0x000fd000088e0404 */
.L_x_300:
[--C-:B------:R-:W-:Y:S01]  /*9ac0*/  SHF.R.U64 R8, R4, UR11, R5.reuse ;  /* 0x0000000b04087c19 */ /* 0x100fe20008001205 */
[----:B------:R-:W-:Y:S01]  /*9ad0*/  ULDC.64 UR8, c[0x0][0x620] ;  /* 0x0001880000087ab9 */ /* 0x000fe20000000a00 */
[----:B------:R-:W-:Y:S01]  /*9ae0*/  SHF.R.U32.HI R4, RZ, UR11, R5 ;  /* 0x0000000bff047c19 */ /* 0x000fe20008011605 */
[----:B------:R-:W2:Y:S01]  /*9af0*/  LDC R25, c[0x0][0x144] ;  /* 0x00005100ff197b82 */ /* 0x000ea20000000800 */
[----:B------:R-:W-:Y:S01]  /*9b00*/  IADD3 R7, P1, RZ, -R8, RZ ;  /* 0x80000008ff077210 */ /* 0x000fe20007f3e0ff */
[----:B------:R-:W-:Y:S01]  /*9b10*/  ULDC.64 UR12, c[0x0][0x640] ;  /* 0x00019000000c7ab9 */ /* 0x000fe20000000a00 */
[----:B0-----:R-:W-:Y:S01]  /*9b20*/  I2FP.F32.U32 R9, R14 ;  /* 0x0000000e00097245 */ /* 0x001fe20000201000 */
[----:B------:R-:W-:Y:S02]  /*9b30*/  ULDC UR10, c[0x0][0x608] ;  /* 0x00018200000a7ab9 */ /* 0x000fe40000000800 */
[----:B------:R-:W-:Y:S01]  /*9b40*/  IMAD.X R4, RZ, RZ, ~R4, P1 ;  /* 0x000000ffff047224 */ /* 0x000fe200008e0e04 */
[----:B------:R-:W-:Y:S01]  /*9b50*/  ISETP.NE.U32.AND P1, PT, RZ, UR12, PT ;  /* 0x0000000cff007c0c */ /* 0x000fe2000bf25070 */
[----:B------:R-:W0:Y:S02]  /*9b60*/  LDC R21, c[0x0][0x148] ;  /* 0x00005200ff157b82 */ /* 0x000e240000000800 */
[----:B------:R-:W-:Y:S01]  /*9b70*/  IMAD R6, R4, UR8, RZ ;  /* 0x0000000804067c24 */ /* 0x000fe2000f8e02ff */
[----:B------:R-:W-:Y:S01]  /*9b80*/  ISETP.NE.AND.EX P1, PT, RZ, UR13, PT, P1 ;  /* 0x0000000dff007c0c */ /* 0x000fe2000bf25310 */
[----:B------:R-:W-:Y:S01]  /*9b90*/  IMAD.WIDE.U32 R4, R7, UR8, R16 ;  /* 0x0000000807047c25 */ /* 0x000fe2000f8e0010 */
[----:B------:R-:W-:-:S03]  /*9ba0*/  ULDC UR8, c[0x0][0x150] ;  /* 0x0000540000087ab9 */ /* 0x000fc60000000800 */
[----:B------:R-:W-:Y:S02]  /*9bb0*/  IMAD R7, R7, UR9, R6 ;  /* 0x0000000907077c24 */ /* 0x000fe4000f8e0206 */
[----:B------:R-:W-:Y:S01]  /*9bc0*/  FMUL R6, R9, UR8 ;  /* 0x0000000809067c20 */ /* 0x000fe20008400000 */
[----:B------:R-:W-:Y:S01]  /*9bd0*/  ULDC UR8, c[0x0][0x618] ;  /* 0x0001860000087ab9 */ /* 0x000fe20000000800 */
[----:B------:R-:W-:Y:S01]  /*9be0*/  ULDC UR9, c[0x0][0x154] ;  /* 0x0000550000097ab9 */ /* 0x000fe20000000800 */
[----:B------:R-:W-:-:S03]  /*9bf0*/  IMAD.IADD R5, R5, 0x1, R7 ;  /* 0x0000000105057824 */ /* 0x000fc600078e0207 */
[----:B------:R-:W3:Y:S02]  /*9c00*/  F2I.U32.TRUNC.NTZ R6, R6 ;  /* 0x0000000600067305 */ /* 0x000ee4000020f000 */
[----:B------:R-:W-:Y:S02]  /*9c10*/  SHF.R.U64 R9, R4, UR8, R5 ;  /* 0x0000000804097c19 */ /* 0x000fe40008001205 */
[----:B-1----:R-:W-:-:S05]  /*9c20*/  I2FP.F32.U32 R4, R12 ;  /* 0x0000000c00047245 */ /* 0x002fca0000201000 */
[----:B------:R-:W-:Y:S01]  /*9c30*/  FMUL R22, R4, UR9 ;  /* 0x0000000904167c20 */ /* 0x000fe20008400000 */
[----:B------:R-:W-:Y:S01]  /*9c40*/  SHF.R.U32.HI R4, RZ, UR8, R5 ;  /* 0x00000008ff047c19 */ /* 0x000fe20008011605 */
[----:B------:R-:W-:-:S03]  /*9c50*/  ULDC UR8, c[0x0][0x658] ;  /* 0x0001960000087ab9 */ /* 0x000fc60000000800 */
[--C-:B------:R-:W-:Y:S01]  /*9c60*/  SHF.R.U64 R20, R9, UR10, R4.reuse ;  /* 0x0000000a09147c19 */ /* 0x100fe20008001204 */
[----:B------:R-:W1:Y:S01]  /*9c70*/  F2I.U32.TRUNC.NTZ R22, R22 ;  /* 0x0000001600167305 */ /* 0x000e62000020f000 */
[----:B------:R-:W-:Y:S01]  /*9c80*/  SHF.R.U32.HI R5, RZ, UR10, R4 ;  /* 0x0000000aff057c19 */ /* 0x000fe20008011604 */
[----:B---3--:R-:W-:-:S03]  /*9c90*/  IMAD.MOV R6, RZ, RZ, -R6 ;  /* 0x000000ffff067224 */ /* 0x008fc600078e0a06 */
[--C-:B------:R-:W-:Y:S01]  /*9ca0*/  SHF.R.U64 R15, R20, UR8, R5.reuse ;  /* 0x00000008140f7c19 */ /* 0x100fe20008001205 */
[----:B--2---:R-:W-:Y:S01]  /*9cb0*/  IMAD R14, R25, R6, R14 ;  /* 0x00000006190e7224 */ /* 0x004fe200078e020e */
[----:B------:R-:W-:-:S03]  /*9cc0*/  SHF.R.U32.HI R23, RZ, UR8, R5 ;  /* 0x00000008ff177c19 */ /* 0x000fc60008011605 */
[----:B------:R-:W-:Y:S02]  /*9cd0*/  IMAD.MOV.U32 R4, RZ, RZ, R15 ;  /* 0x000000ffff047224 */ /* 0x000fe400078e000f */
[----:B------:R-:W-:Y:S01]  /*9ce0*/  IMAD.MOV.U32 R5, RZ, RZ, R23 ;  /* 0x000000ffff057224 */ /* 0x000fe200078e0017 */
[----:B-1----:R-:W-:Y:S06]  /*9cf0*/  @!P1 BRA `(.L_x_301) ;  /* 0x0000000000289947 */ /* 0x002fec0003800000 */
[----:B------:R-:W-:Y:S02]  /*9d00*/  ULDC UR8, c[0x0][0x64c] ;  /* 0x0001930000087ab9 */ /* 0x000fe40000000800 */
[----:B------:R-:W-:-:S05]  /*9d10*/  IADD3 R5, P1, R15, UR8, RZ ;  /* 0x000000080f057c10 */ /* 0x000fca000ff3e0ff */
[----:B------:R-:W-:-:S04]  /*9d20*/  IMAD.X R23, RZ, RZ, R23, P1 ;  /* 0x000000ffff177224 */ /* 0x000fc800008e0617 */
[----:B------:R-:W-:-:S04]  /*9d30*/  IMAD.WIDE.U32 R6, R23, UR12, RZ ;  /* 0x0000000c17067c25 */ /* 0x000fc8000f8e00ff */
[----:B------:R-:W-:-:S04]  /*9d40*/  IMAD.WIDE.U32 R6, P1, R5, UR13, R6 ;  /* 0x0000000d05067c25 */ /* 0x000fc8000f820006 */
[----:B------:R-:W-:-:S04]  /*9d50*/  IMAD.WIDE.U32 R4, R5, UR12, RZ ;  /* 0x0000000c05047c25 */ /* 0x000fc8000f8e00ff */
[----:B------:R-:W-:Y:S01]  /*9d60*/  IMAD.MOV.U32 R4, RZ, RZ, R7 ;  /* 0x000000ffff047224 */ /* 0x000fe200078e0007 */
[----:B------:R-:W-:Y:S01]  /*9d70*/  IADD3 RZ, P3, R5, R6, RZ ;  /* 0x0000000605ff7210 */ /* 0x000fe20007f7e0ff */
[----:B------:R-:W-:-:S04]  /*9d80*/  IMAD.X R5, RZ, RZ, RZ, P1 ;  /* 0x000000ffff057224 */ /* 0x000fc800008e06ff */
[----:B------:R-:W-:-:S08]  /*9d90*/  IMAD.WIDE.U32.X R4, R23, UR13, R4, P3 ;  /* 0x0000000d17047c25 */ /* 0x000fd000098e0404 */
.L_x_301:
[----:B------:R-:W-:Y:S01]  /*9da0*/  ISETP.NE.AND P1, PT, R2, 0x1, PT ;  /* 0x000000010200780c */ /* 0x000fe20003f25270 */
[----:B------:R-:W-:Y:S01]  /*9db0*/  ULDC UR8, c[0x0][0x648] ;  /* 0x0001920000087ab9 */ /* 0x000fe20000000800 */
[----:B------:R-:W-:Y:S01]  /*9dc0*/  LOP3.LUT R20, R20, UR6, RZ, 0xc0, !PT ;  /* 0x0000000614147c12 */ /* 0x000fe2000f8ec0ff */
[----:B------:R-:W-:Y:S01]  /*9dd0*/  IMAD.MOV R22, RZ, RZ, -R22 ;  /* 0x000000ffff167224 */ /* 0x000fe200078e0a16 */
[----:B------:R-:W-:Y:S01]  /*9de0*/  SHF.R.U64 R5, R4, UR8, R5 ;  /* 0x0000000804057c19 */ /* 0x000fe20008001205 */
[----:B------:R-:W-:Y:S01]  /*9df0*/  ULDC UR8, c[0x0][0x638] ;  /* 0x00018e0000087ab9 */ /* 0x000fe20000000800 */
[----:B------:R-:W-:Y:S01]  /*9e00*/  LOP3.LUT R6, R9, UR4, RZ, 0xc0, !PT ;  /* 0x0000000409067c12 */ /* 0x000fe2000f8ec0ff */
[----:B------:R-:W-:Y:S02]  /*9e10*/  ULDC UR9, c[0x0][0x610] ;  /* 0x0001840000097ab9 */ /* 0x000fe40000000800 */
[----:B------:R-:W-:Y:S02]  /*9e20*/  IMAD.MOV R4, RZ, RZ, -R5 ;  /* 0x000000ffff047224 */ /* 0x000fe400078e0a05 */
[----:B------:R-:W-:-:S02]  /*9e30*/  IMAD R5, R5, UR5, R20 ;  /* 0x0000000505057c24 */ /* 0x000fc4000f8e0214 */
[----:B0-----:R-:W-:Y:S02]  /*9e40*/  @P1 IMAD R14, R21, R22, R12 ;  /* 0x00000016150e1224 */ /* 0x001fe400078e020c */
[----:B------:R-:W-:Y:S01]  /*9e50*/  IMAD R15, R4, UR8, R15 ;  /* 0x00000008040f7c24 */ /* 0x000fe2000f8e020f */
[----:B------:R-:W-:Y:S01]  /*9e60*/  ULDC UR8, c[0x0][0x600] ;  /* 0x0001800000087ab9 */ /* 0x000fe20000000800 */
[----:B------:R-:W-:Y:S02]  /*9e70*/  IMAD R14, R5, UR9, R14 ;  /* 0x00000009050e7c24 */ /* 0x000fe4000f8e020e */
[----:B------:R-:W-:Y:S02]  /*9e80*/  IMAD R15, R15, UR8, R6 ;  /* 0x000000080f0f7c24 */ /* 0x000fe4000f8e0206 */
[----:B------:R-:W-:-:S03]  /*9e90*/  IMAD.MOV.U32 R4, RZ, RZ, 0x1 ;  /* 0x00000001ff047424 */ /* 0x000fc600078e00ff */
[----:B------:R-:W-:Y:S02]  /*9ea0*/  SEL R9, R15, R14, !P1 ;  /* 0x0000000e0f097207 */ /* 0x000fe40004800000 */
[----:B------:R-:W-:-:S07]  /*9eb0*/  SEL R7, R14, R15, !P1 ;  /* 0x0000000f0e077207 */ /* 0x000fce0004800000 */
.L_x_299:
[----:B------:R-:W-:Y:S05]  /*9ec0*/  BSYNC B1 ;  /* 0x0000000000017941 */ /* 0x000fea0003800000 */
.L_x_298:
[----:B------:R-:W-:-:S13]  /*9ed0*/  LOP3.LUT P1, RZ, R4, 0xff, RZ, 0xc0, !PT ;  /* 0x000000ff04ff7812 */ /* 0x000fda000782c0ff */
[----:B------:R-:W-:Y:S05]  /*9ee0*/  @P1 BRA `(.L_x_302) ;  /* 0xfffffff400181947 */ /* 0x000fea000383ffff */
[----:B------:R-:W-:Y:S05]  /*9ef0*/  BSYNC B0 ;  /* 0x0000000000007941 */ /* 0x000fea0003800000 */
.L_x_290:
[----:B------:R-:W-:-:S03]  /*9f00*/  UMOV UR8, 0xffffffff ;  /* 0xffffffff00087882 */ /* 0x000fc60000000000 */
[----:B------:R-:W-:Y:S05]  /*9f10*/  BRA.DIV UR8, `(.L_x_303) ;  /* 0x0000000208d07947 */ /* 0x000fea000b800000 */
[----:B------:R-:W-:-:S13]  /*9f20*/  ELECT P6, URZ, PT ;  /* 0x00000000003f782f */ /* 0x000fda00038c0000 */
.L_x_315:
[----:B------:R-:W-:Y:S04]  /*9f30*/  BSSY B0, `(.L_x_304) ;  /* 0x0000019000007945 */ /* 0x000fe80003800000 */
[----:B------:R-:W-:Y:S05]  /*9f40*/  @!P6 BRA `(.L_x_305) ;  /* 0x00000000005ce947 */ /* 0x000fea0003800000 */
[----:B------:R-:W-:-:S04]  /*9f50*/  LOP3.LUT R19, R19, 0x2, RZ, 0xfc, !PT ;  /* 0x0000000213137812 */ /* 0x000fc800078efcff */
[----:B------:R-:W-:-:S13]  /*9f60*/  ISETP.NE.AND P0, PT, R19, 0x3, PT ;  /* 0x000000031300780c */ /* 0x000fda0003f05270 */
[----:B------:R-:W-:Y:S05]  /*9f70*/  @!P0 BRA `(.L_x_306) ;  /* 0x0000000000048947 */ /* 0x000fea0003800000 */
[----:B------:R-:W-:Y:S01]  /*9f80*/  BPT.TRAP 0x1 ;  /* 0x000000040000795c */ /* 0x000fe20000300000 */
.L_x_306:
[----:B------:R-:W0:Y:S01]  /*9f90*/  S2R R5, SR_CgaCtaId ;  /* 0x0000000000057919 */ /* 0x000e220000008800 */
[----:B------:R-:W-:Y:S02]  /*9fa0*/  MOV R2, 0x400 ;  /* 0x0000040000027802 */ /* 0x000fe40000000f00 */
[----:B------:R-:W-:Y:S02]  /*9fb0*/  SHF.L.U32 R4, R3, 0x1f, RZ ;  /* 0x0000001f03047819 */ /* 0x000fe400000006ff */
[----:B0-----:R-:W-:-:S05]  /*9fc0*/  LEA R5, R5, R2, 0x18 ;  /* 0x0000000205057211 */ /* 0x001fca00078ec0ff */
[----:B------:R-:W-:-:S04]  /*9fd0*/  VIADD R5, R5, 0x10 ;  /* 0x0000001005057836 */ /* 0x000fc80000000000 */
[C---:B------:R-:W-:Y:S02]  /*9fe0*/  IMAD R7, R0.reuse, 0x8, R5 ;  /* 0x0000000800077824 */ /* 0x040fe400078e0205 */
[----:B------:R-:W-:Y:S02]  /*9ff0*/  VIADD R0, R0, 0x1 ;  /* 0x0000000100007836 */ /* 0x000fe40000000000 */
[----:B------:R-:W0:Y:S03]  /*a000*/  SYNCS.PHASECHK.TRANS64.TRYWAIT P0, [R7+URZ], R4 ;  /* 0x00000004070075a7 */ /* 0x000e26000800017f */
[----:B------:R-:W-:-:S04]  /*a010*/  ISETP.NE.AND P1, PT, R0, 0x2, PT ;  /* 0x000000020000780c */ /* 0x000fc80003f25270 */
[----:B------:R-:W-:Y:S02]  /*a020*/  SEL R2, RZ, 0x1, P1 ;  /* 0x00000001ff027807 */ /* 0x000fe40000800000 */
[----:B------:R-:W-:Y:S02]  /*a030*/  SEL R0, R0, RZ, P1 ;  /* 0x000000ff00007207 */ /* 0x000fe40000800000 */
[----:B------:R-:W-:Y:S01]  /*a040*/  LOP3.LUT R2, R3, R2, RZ, 0x3c, !PT ;  /* 0x0000000203027212 */ /* 0x000fe200078e3cff */
[----:B0-----:R-:W-:Y:S06]  /*a050*/  @!P0 BRA `(.L_x_307) ;  /* 0x0000000000a08947 */ /* 0x001fec0003800000 */
.L_x_316:
[----:B------:R-:W-:Y:S01]  /*a060*/  IMAD R5, R0, 0x8, R5 ;  /* 0x0000000800057824 */ /* 0x000fe200078e0205 */
[----:B------:R-:W-:-:S07]  /*a070*/  SHF.L.U32 R0, R2, 0x1f, RZ ;  /* 0x0000001f02007819 */ /* 0x000fce00000006ff */
.L_x_308:
[----:B-1----:R1:W2:Y:S02]  /*a080*/  SYNCS.PHASECHK.TRANS64.TRYWAIT P0, [R5+URZ], R0 ;  /* 0x00000000050075a7 */ /* 0x0022a4000800017f */
[----:B--2---:R-:W-:Y:S05]  /*a090*/  @!P0 NANOSLEEP.SYNCS 0x989680 ;  /* 0x009896800000895d */ /* 0x004fea0003900000 */
[----:B------:R-:W2:Y:S02]  /*a0a0*/  @!P0 SYNCS.PHASECHK.TRANS64 P0, [R5+URZ], R0 ;  /* 0x00000000050085a7 */ /* 0x000ea4000800007f */
[----:B--2---:R-:W-:Y:S05]  /*a0b0*/  @!P0 BRA `(.L_x_308) ;  /* 0xfffffffc00f08947 */ /* 0x004fea000383ffff */
.L_x_305:
[----:B------:R-:W-:Y:S05]  /*a0c0*/  BSYNC B0 ;  /* 0x0000000000007941 */ /* 0x000fea0003800000 */
.L_x_304:
[----:B------:R-:W-:Y:S05]  /*a0d0*/  EXIT ;  /* 0x000000000000794d */ /* 0x000fea0003800000 */
.L_x_17:
[----:B---3--:R3:W4:Y:S02]  /*a0e0*/  SYNCS.PHASECHK.TRANS64.TRYWAIT P1, [R3+URZ], R0 ;  /* 0x00000000030075a7 */ /* 0x008724000802017f */
[----:B----4-:R-:W-:Y:S05]  /*a0f0*/  @!P1 NANOSLEEP.SYNCS 0x989680 ;  /* 0x009896800000995d */ /* 0x010fea0003900000 */
[----:B------:R-:W4:Y:S02]  /*a100*/  @!P1 SYNCS.PHASECHK.TRANS64 P1, [R3+URZ], R0 ;  /* 0x00000000030095a7 */ /* 0x000f24000802007f */
[----:B----4-:R-:W-:Y:S05]  /*a110*/  @!P1 BRA `(.L_x_17) ;  /* 0xfffffffc00f09947 */ /* 0x010fea000383ffff */
[----:B------:R-:W-:Y:S05]  /*a120*/  BRA `(.L_x_16) ;  /* 0xffffff7000287947 */ /* 0x000fea000383ffff */
.L_x_22:
[----:B-1----:R-:W-:-:S04]  /*a130*/  IMAD.U32 R4, RZ, RZ, UR9 ;  /* 0x00000009ff047e24 */ /* 0x002fc8000f8e00ff */
[----:B------:R1:W2:Y:S03]  /*a140*/  SYNCS.PHASECHK.TRANS64.TRYWAIT P1, [R4+URZ], R3 ;  /* 0x00000003040075a7 */ /* 0x0002a6000802017f */
[----:B--2---:R-:W-:Y:S05]  /*a150*/  @!P1 NANOSLEEP.SYNCS 0x989680 ;  /* 0x009896800000995d */ /* 0x004fea0003900000 */
[----:B------:R-:W2:Y:S02]  /*a160*/  @!P1 SYNCS.PHASECHK.TRANS64 P1, [R4+URZ], R3 ;  /* 0x00000003040095a7 */ /* 0x000ea4000802007f */
[----:B--2---:R-:W-:Y:S05]  /*a170*/  @!P1 BRA `(.L_x_22) ;  /* 0xfffffffc00ec9947 */ /* 0x004fea000383ffff */
[----:B------:R-:W-:Y:S05]  /*a180*/  BRA `(.L_x_21) ;  /* 0xffffff7400947947 */ /* 0x000fea000383ffff */
.L_x_291:
[----:B------:R-:W-:Y:S01]  /*a190*/  BSSY B1, `(.L_x_309) ;  /* 0x0000006000017945 */ /* 0x000fe20003800000 */
[----:B------:R-:W-:-:S07]  /*a1a0*/  IMAD.MOV.U32 R15, RZ, RZ, -0x1 ;  /* 0xffffffffff0f7424 */ /* 0x000fce00078e00ff */
[----:B------:R-:W-:Y:S05]  /*a1b0*/  WARPSYNC.COLLECTIVE R15, `(.L_x_310) ;  /* 0x000000000f0c7348 */ /* 0x000fea0003c00000 */
[----:B------:R-:W-:Y:S02]  /*a1c0*/  ELECT P6, UR62, PT ;  /* 0x00000000003e782f */ /* 0x000fe400038c0000 */
[----:B------:R-:W-:Y:S01]  /*a1d0*/  MOV R14, UR62 ;  /* 0x0000003e000e7c02 */ /* 0x000fe20008000f00 */
[----:B------:R-:W-:Y:S10]  /*a1e0*/  ENDCOLLECTIVE ;  /* 0x000000000000791b */ /* 0x000ff40003800000 */
.L_x_310:
[----:B------:R-:W-:Y:S05]  /*a1f0*/  BSYNC B1 ;  /* 0x0000000000017941 */ /* 0x000fea0003800000 */
.L_x_309:
[----:B------:R-:W-:Y:S05]  /*a200*/  BRA `(.L_x_311) ;  /* 0xfffffff0005c7947 */ /* 0x000fea000383ffff */
.L_x_294:
[----:B0-----:R0:W1:Y:S02]  /*a210*/  SYNCS.PHASECHK.TRANS64.TRYWAIT P1, [R12+URZ+0x10], R7 ;  /* 0x000010070c0075a7 */ /* 0x001064000802017f */
[----:B-1----:R-:W-:Y:S05]  /*a220*/  @!P1 NANOSLEEP.SYNCS 0x989680 ;  /* 0x009896800000995d */ /* 0x002fea0003900000 */
[----:B------:R-:W1:Y:S02]  /*a230*/  @!P1 SYNCS.PHASECHK.TRANS64 P1, [R12+URZ+0x10], R7 ;  /* 0x000010070c0095a7 */ /* 0x000e64000802007f */
[----:B-1----:R-:W-:Y:S05]  /*a240*/  @!P1 BRA `(.L_x_294) ;  /* 0xfffffffc00f09947 */ /* 0x002fea000383ffff */
[----:B------:R-:W-:Y:S05]  /*a250*/  BRA `(.L_x_312) ;  /* 0xfffffff000907947 */ /* 0x000fea000383ffff */
.L_x_303:
[----:B------:R-:W-:Y:S01]  /*a260*/  BSSY B0, `(.L_x_313) ;  /* 0x0000006000007945 */ /* 0x000fe20003800000 */
[----:B------:R-:W-:-:S07]  /*a270*/  IMAD.MOV.U32 R15, RZ, RZ, -0x1 ;  /* 0xffffffffff0f7424 */ /* 0x000fce00078e00ff */
[----:B------:R-:W-:Y:S05]  /*a280*/  WARPSYNC.COLLECTIVE R15, `(.L_x_314) ;  /* 0x000000000f0c7348 */ /* 0x000fea0003c00000 */
[----:B------:R-:W-:Y:S02]  /*a290*/  ELECT P6, UR62, PT ;  /* 0x00000000003e782f */ /* 0x000fe400038c0000 */
[----:B------:R-:W-:Y:S01]  /*a2a0*/  MOV R14, UR62 ;  /* 0x0000003e000e7c02 */ /* 0x000fe20008000f00 */
[----:B------:R-:W-:Y:S10]  /*a2b0*/  ENDCOLLECTIVE ;  /* 0x000000000000791b */ /* 0x000ff40003800000 */
.L_x_314:
[----:B------:R-:W-:Y:S05]  /*a2c0*/  BSYNC B0 ;  /* 0x0000000000007941 */ /* 0x000fea0003800000 */
.L_x_313:
[----:B------:R-:W-:Y:S05]  /*a2d0*/  BRA `(.L_x_315) ;  /* 0xfffffffc00147947 */ /* 0x000fea000383ffff */
.L_x_307:
[----:B0-----:R0:W1:Y:S02]  /*a2e0*/  SYNCS.PHASECHK.TRANS64.TRYWAIT P0, [R7+URZ], R4 ;  /* 0x00000004070075a7 */ /* 0x001064000800017f */
[----:B-1----:R-:W-:Y:S05]  /*a2f0*/  @!P0 NANOSLEEP.SYNCS 0x989680 ;  /* 0x009896800000895d */ /* 0x002fea0003900000 */
[----:B------:R-:W1:Y:S02]  /*a300*/  @!P0 SYNCS.PHASECHK.TRANS64 P0, [R7+URZ], R4 ;  /* 0x00000004070085a7 */ /* 0x000e64000800007f */
[----:B-1----:R-:W-:Y:S05]  /*a310*/  @!P0 BRA `(.L_x_307) ;  /* 0xfffffffc00f08947 */ /* 0x002fea000383ffff */
[----:B------:R-:W-:Y:S05]  /*a320*/  BRA `(.L_x_316) ;  /* 0xfffffffc004c7947 */ /* 0x000fea000383ffff */
.L_x_317:
[----:B------:R-:W-:-:S00]  /*a330*/  BRA `(.L_x_317) ;  /* 0xfffffffc00fc7947 */ /* 0x000fc0000383ffff */
[----:B------:R-:W-:-:S00]  /*a340*/  NOP ;  /* 0x0000000000007918 */ /* 0x000fc00000000000 */
        /* <DEDUP_REMOVED lines=11> */
.L_x_318:


//--------------------- .nv.global.init           --------------------------
	.section	.nv.global.init,"aw",@progbits
.nv.global.init:
	.type		$str$22,@object
	.size		$str$22,($str$23 - $str$22)
$str$22:
        /*0000*/ 	.byte	0x6b, 0x5f, 0x74, 0x69, 0x6c, 0x65, 0x5f, 0x63, 0x6f, 0x75, 0x6e, 0x74, 0x20, 0x3e, 0x3d, 0x20
        /*0010*/ 	.byte	0x31, 0x00
	.type		$str$23,@object
	.size		$str$23,(__unnamed_1 - $str$23)
$str$23:
        /*0012*/ 	.byte	0x2f, 0x74, 0x6d, 0x70, 0x2f, 0x63, 0x75, 0x74, 0x6c, 0x61, 0x73, 0x73, 0x5f, 0x73, 0x77, 0x65
        /*0022*/ 	.byte	0x65, 0x70, 0x5f, 0x73, 0x72, 0x63, 0x2f, 0x69, 0x6e, 0x63, 0x6c, 0x75, 0x64, 0x65, 0x2f, 0x63
        /*0032*/ 	.byte	0x75, 0x74, 0x6c, 0x61, 0x73, 0x73, 0x2f, 0x67, 0x65, 0x6d, 0x6d, 0x2f, 0x63, 0x6f, 0x6c, 0x6c
        /*0042*/ 	.byte	0x65, 0x63, 0x74, 0x69, 0x76, 0x65, 0x2f, 0x73, 0x6d, 0x39, 0x30, 0x5f, 0x6d, 0x6d, 0x61, 0x5f
        /*0052*/ 	.byte	0x74, 0x6d, 0x61, 0x5f, 0x67, 0x6d, 0x6d, 0x61, 0x5f, 0x73, 0x73, 0x5f, 0x77, 0x61, 0x72, 0x70
        /*0062*/ 	.byte	0x73, 0x70, 0x65, 0x63, 0x69, 0x61, 0x6c, 0x69, 0x7a, 0x65, 0x64, 0x2e, 0x68, 0x70, 0x70, 0x00
	.type		__unnamed_1,@object
	.size		__unnamed_1,(.L_0 - __unnamed_1)
__unnamed_1:
        /*0072*/ 	.byte	0x76, 0x6f, 0x69, 0x64, 0x20, 0x63, 0x75, 0x74, 0x6c, 0x61, 0x73, 0x73, 0x3a, 0x3a, 0x67, 0x65
        /* <DEDUP_REMOVED lines=175> */
        /*0b72*/ 	.byte	0x74, 0x79, 0x5d, 0x00
.L_0:


//--------------------- .nv.shared._ZN7cutlass13device_kernelINS_4gemm6kernel13GemmUniversalIN4cute5tupleIJiiiiEEENS1_10collective13CollectiveMmaINS1_34MainloopSm90TmaGmmaWarpSpecializedILi2ENS5_IJNS4_1CILi1EEESB_SB_EEENS1_35KernelTmaWarpSpecializedCooperativeEEENS5_IJNSA_ILi128EEENSA_ILi256EEENSA_ILi64EEEEEEfNS5_IJlSB_lEEEfSJ_NS4_8TiledMMAINS4_8MMA_AtomIJNS4_4SM904GMMA30MMA_64x256x8_F32TF32TF32_SS_TNILNSN_7ScaleInE1ELSP_1EEEEEENS4_6LayoutINS5_IJNSA_ILi2EEESB_SB_EEENS5_IJSB_NSA_ILi0EEESV_EEEEENS5_IJNS4_10UnderscoreESY_SY_EEEEENS4_13SM90_TMA_LOADENS4_14ComposedLayoutINS4_7SwizzleILi3ELi4ELi3EEENS4_18smem_ptr_flag_bitsILi32EEENSS_INS5_IJNSA_ILi8EEENSA_ILi32EEEEEENS5_IJS18_SB_EEEEEEEvNS4_8identityES11_S1C_vS1D_EENS_8epilogue10collective6detail29Sm90TmaWarpSpecializedAdapterINS1G_15DefaultEpilogueIfSJ_SJ_NS1F_6thread17LinearCombinationIfLi1EffLNS1K_9ScaleType4KindE0ELNS_15FloatRoundStyleE2EfEENS1_15EpilogueDefaultEEEEEvvEEEEvNT_6ParamsE --------------------------
	.section	.nv.shared._ZN7cutlass13device_kernelINS_4gemm6kernel13GemmUniversalIN4cute5tupleIJiiiiEEENS1_10collective13CollectiveMmaINS1_34MainloopSm90TmaGmmaWarpSpecializedILi2ENS5_IJNS4_1CILi1EEESB_SB_EEENS1_35KernelTmaWarpSpecializedCooperativeEEENS5_IJNSA_ILi128EEENSA_ILi256EEENSA_ILi64EEEEEEfNS5_IJlSB_lEEEfSJ_NS4_8TiledMMAINS4_8MMA_AtomIJNS4_4SM904GMMA30MMA_64x256x8_F32TF32TF32_SS_TNILNSN_7ScaleInE1ELSP_1EEEEEENS4_6LayoutINS5_IJNSA_ILi2EEESB_SB_EEENS5_IJSB_NSA_ILi0EEESV_EEEEENS5_IJNS4_10UnderscoreESY_SY_EEEEENS4_13SM90_TMA_LOADENS4_14ComposedLayoutINS4_7SwizzleILi3ELi4ELi3EEENS4_18smem_ptr_flag_bitsILi32EEENSS_INS5_IJNSA_ILi8EEENSA_ILi32EEEEEENS5_IJS18_SB_EEEEEEEvNS4_8identityES11_S1C_vS1D_EENS_8epilogue10collective6detail29Sm90TmaWarpSpecializedAdapterINS1G_15DefaultEpilogueIfSJ_SJ_NS1F_6thread17LinearCombinationIfLi1EffLNS1K_9ScaleType4KindE0ELNS_15FloatRoundStyleE2EfEENS1_15EpilogueDefaultEEEEEvvEEEEvNT_6ParamsE,"aw",@nobits
	.sectionflags	@""
	.align	16
	.zero		1024


//--------------------- .nv.shared.reserved.0     --------------------------
	.section	.nv.shared.reserved.0,"aw",@nobits
	.weak		__nv_reservedSMEM_offset_0_alias
	.size		__nv_reservedSMEM_offset_0_alias, 0, 0
	.other		__nv_reservedSMEM_offset_0_alias,@"STO_CUDA_RESERVED_SHARED STV_DEFAULT"
__nv_reservedSMEM_offset_0_alias:
	.zero		0


//--------------------- .nv.global                --------------------------
	.section	.nv.global,"aw",@nobits
.nv.global:
	.type		_ZN40_INTERNAL_4d54d4da_4_k_cu_575b5add_260174cute1_E,@object
	.size		_ZN40_INTERNAL_4d54d4da_4_k_cu_575b5add_260174cute1_E,(_ZN40_INTERNAL_4d54d4da_4_k_cu_575b5add_260174cuda3std3__45__cpo6cbeginE - _ZN40_INTERNAL_4d54d4da_4_k_cu_575b5add_260174cute1_E)
_ZN40_INTERNAL_4d54d4da_4_k_cu_575b5add_260174cute1_E:
	.zero		1
	.type		_ZN40_INTERNAL_4d54d4da_4_k_cu_575b5add_260174cuda3std3__45__cpo6cbeginE,@object
	.size		_ZN40_INTERNAL_4d54d4da_4_k_cu_575b5add_260174cuda3std3__45__cpo6cbeginE,(_ZN40_INTERNAL_4d54d4da_4_k_cu_575b5add_260174cuda3std3__48in_placeE - _ZN40_INTERNAL_4d54d4da_4_k_cu_575b5add_260174cuda3std3__45__cpo6cbeginE)
_ZN40_INTERNAL_4d54d4da_4_k_cu_575b5add_260174cuda3std3__45__cpo6cbeginE:
	.zero		1
	.type		_ZN40_INTERNAL_4d54d4da_4_k_cu_575b5add_260174cuda3std3__48in_placeE,@object
	.size		_ZN40_INTERNAL_4d54d4da_4_k_cu_575b5add_260174cuda3std3__48in_placeE,(_ZN40_INTERNAL_4d54d4da_4_k_cu_575b5add_260174cuda3std6ranges3__45__cpo9iter_moveE - _ZN40_INTERNAL_4d54d4da_4_k_cu_575b5add_260174cuda3std3__48in_placeE)
_ZN40_INTERNAL_4d54d4da_4_k_cu_575b5add_260174cuda3std3__48in_placeE:
	.zero		1
	.type		_ZN40_INTERNAL_4d54d4da_4_k_cu_575b5add_260174cuda3std6ranges3__45__cpo9iter_moveE,@object
	.size		_ZN40_INTERNAL_4d54d4da_4_k_cu_575b5add_260174cuda3std6ranges3__45__cpo9iter_moveE,(_ZN40_INTERNAL_4d54d4da_4_k_cu_575b5add_260174cuda3std3__45__cpo5beginE - _ZN40_INTERNAL_4d54d4da_4_k_cu_575b5add_260174cuda3std6ranges3__45__cpo9iter_moveE)
_ZN40_INTERNAL_4d54d4da_4_k_cu_575b5add_260174cuda3std6ranges3__45__cpo9iter_moveE:
	.zero		1
	.type		_ZN40_INTERNAL_4d54d4da_4_k_cu_575b5add_260174cuda3std3__45__cpo5beginE,@object
	.size		_ZN40_INTERNAL_4d54d4da_4_k_cu_575b5add_260174cuda3std3__45__cpo5beginE,(_ZN40_INTERNAL_4d54d4da_4_k_cu_575b5add_260174cuda3std3__442_GLOBAL__N__4d54d4da_4_k_cu_575b5add_260176ignoreE - _ZN40_INTERNAL_4d54d4da_4_k_cu_575b5add_260174cuda3std3__45__cpo5beginE)
_ZN40_INTERNAL_4d54d4da_4_k_cu_575b5add_260174cuda3std3__45__cpo5beginE:
	.zero		1
	.type		_ZN40_INTERNAL_4d54d4da_4_k_cu_575b5add_260174cuda3std3__442_GLOBAL__N__4d54d4da_4_k_cu_575b5add_260176ignoreE,@object
	.size		_ZN40_INTERNAL_4d54d4da_4_k_cu_575b5add_260174cuda3std3__442_GLOBAL__N__4d54d4da_4_k_cu_575b5add_260176ignoreE,(_ZN40_INTERNAL_4d54d4da_4_k_cu_575b5add_260174cute7productE - _ZN40_INTERNAL_4d54d4da_4_k_cu_575b5add_260174cuda3std3__442_GLOBAL__N__4d54d4da_4_k_cu_575b5add_260176ignoreE)
_ZN40_INTERNAL_4d54d4da_4_k_cu_575b5add_260174cuda3std3__442_GLOBAL__N__4d54d4da_4_k_cu_575b5add_260176ignoreE:
	.zero		1
	.type		_ZN40_INTERNAL_4d54d4da_4_k_cu_575b5add_260174cute7productE,@object
	.size		_ZN40_INTERNAL_4d54d4da_4_k_cu_575b5add_260174cute7productE,(_ZN40_INTERNAL_4d54d4da_4_k_cu_575b5add_260174cuda3std3__45__cpo3endE - _ZN40_INTERNAL_4d54d4da_4_k_cu_575b5add_260174cute7productE)
_ZN40_INTERNAL_4d54d4da_4_k_cu_575b5add_260174cute7productE:
	.zero		1
	.type		_ZN40_INTERNAL_4d54d4da_4_k_cu_575b5add_260174cuda3std3__45__cpo3endE,@object
	.size		_ZN40_INTERNAL_4d54d4da_4_k_cu_575b5add_260174cuda3std3__45__cpo3endE,(_ZN40_INTERNAL_4d54d4da_4_k_cu_575b5add_260174cuda3std3__419piecewise_constructE - _ZN40_INTERNAL_4d54d4da_4_k_cu_575b5add_260174cuda3std3__45__cpo3endE)
_ZN40_INTERNAL_4d54d4da_4_k_cu_575b5add_260174cuda3std3__45__cpo3endE:
	.zero		1
	.type		_ZN40_INTERNAL_4d54d4da_4_k_cu_575b5add_260174cuda3std3__419piecewise_constructE,@object
	.size		_ZN40_INTERNAL_4d54d4da_4_k_cu_575b5add_260174cuda3std3__419piecewise_constructE,(_ZN40_INTERNAL_4d54d4da_4_k_cu_575b5add_260174cuda3std3__45__cpo4cendE - _ZN40_INTERNAL_4d54d4da_4_k_cu_575b5add_260174cuda3std3__419piecewise_constructE)
_ZN40_INTERNAL_4d54d4da_4_k_cu_575b5add_260174cuda3std3__419piecewise_constructE:
	.zero		1
	.type		_ZN40_INTERNAL_4d54d4da_4_k_cu_575b5add_260174cuda3std3__45__cpo4cendE,@object
	.size		_ZN40_INTERNAL_4d54d4da_4_k_cu_575b5add_260174cuda3std3__45__cpo4cendE,(_ZN40_INTERNAL_4d54d4da_4_k_cu_575b5add_260174cuda3std6ranges3__45__cpo4swapE - _ZN40_INTERNAL_4d54d4da_4_k_cu_575b5add_260174cuda3std3__45__cpo4cendE)
_ZN40_INTERNAL_4d54d4da_4_k_cu_575b5add_260174cuda3std3__45__cpo4cendE:
	.zero		1
	.type		_ZN40_INTERNAL_4d54d4da_4_k_cu_575b5add_260174cuda3std6ranges3__45__cpo4swapE,@object
	.size		_ZN40_INTERNAL_4d54d4da_4_k_cu_575b5add_260174cuda3std6ranges3__45__cpo4swapE,(.L_8 - _ZN40_INTERNAL_4d54d4da_4_k_cu_575b5add_260174cuda3std6ranges3__45__cpo4swapE)
_ZN40_INTERNAL_4d54d4da_4_k_cu_575b5add_260174cuda3std6ranges3__45__cpo4swapE:
	.zero		1
.L_8:


//--------------------- .nv.constant0._ZN7cutlass13device_kernelINS_4gemm6kernel13GemmUniversalIN4cute5tupleIJiiiiEEENS1_10collective13CollectiveMmaINS1_34MainloopSm90TmaGmmaWarpSpecializedILi2ENS5_IJNS4_1CILi1EEESB_SB_EEENS1_35KernelTmaWarpSpecializedCooperativeEEENS5_IJNSA_ILi128EEENSA_ILi256EEENSA_ILi64EEEEEEfNS5_IJlSB_lEEEfSJ_NS4_8TiledMMAINS4_8MMA_AtomIJNS4_4SM904GMMA30MMA_64x256x8_F32TF32TF32_SS_TNILNSN_7ScaleInE1ELSP_1EEEEEENS4_6LayoutINS5_IJNSA_ILi2EEESB_SB_EEENS5_IJSB_NSA_ILi0EEESV_EEEEENS5_IJNS4_10UnderscoreESY_SY_EEEEENS4_13SM90_TMA_LOADENS4_14ComposedLayoutINS4_7SwizzleILi3ELi4ELi3EEENS4_18smem_ptr_flag_bitsILi32EEENSS_INS5_IJNSA_ILi8EEENSA_ILi32EEEEEENS5_IJS18_SB_EEEEEEEvNS4_8identityES11_S1C_vS1D_EENS_8epilogue10collective6detail29Sm90TmaWarpSpecializedAdapterINS1G_15DefaultEpilogueIfSJ_SJ_NS1F_6thread17LinearCombinationIfLi1EffLNS1K_9ScaleType4KindE0ELNS_15FloatRoundStyleE2EfEENS1_15EpilogueDefaultEEEEEvvEEEEvNT_6ParamsE --------------------------
	.section	.nv.constant0._ZN7cutlass13device_kernelINS_4gemm6kernel13GemmUniversalIN4cute5tupleIJiiiiEEENS1_10collective13CollectiveMmaINS1_34MainloopSm90TmaGmmaWarpSpecializedILi2ENS5_IJNS4_1CILi1EEESB_SB_EEENS1_35KernelTmaWarpSpecializedCooperativeEEENS5_IJNSA_ILi128EEENSA_ILi256EEENSA_ILi64EEEEEEfNS5_IJlSB_lEEEfSJ_NS4_8TiledMMAINS4_8MMA_AtomIJNS4_4SM904GMMA30MMA_64x256x8_F32TF32TF32_SS_TNILNSN_7ScaleInE1ELSP_1EEEEEENS4_6LayoutINS5_IJNSA_ILi2EEESB_SB_EEENS5_IJSB_NSA_ILi0EEESV_EEEEENS5_IJNS4_10UnderscoreESY_SY_EEEEENS4_13SM90_TMA_LOADENS4_14ComposedLayoutINS4_7SwizzleILi3ELi4ELi3EEENS4_18smem_ptr_flag_bitsILi32EEENSS_INS5_IJNSA_ILi8EEENSA_ILi32EEEEEENS5_IJS18_SB_EEEEEEEvNS4_8identityES11_S1C_vS1D_EENS_8epilogue10collective6detail29Sm90TmaWarpSpecializedAdapterINS1G_15DefaultEpilogueIfSJ_SJ_NS1F_6thread17LinearCombinationIfLi1EffLNS1K_9ScaleType4KindE0ELNS_15FloatRoundStyleE2EfEENS1_15EpilogueDefaultEEEEEvvEEEEvNT_6ParamsE,"a",@progbits
	.sectionflags	@""
	.align	4
.nv.constant0._ZN7cutlass13device_kernelINS_4gemm6kernel13GemmUniversalIN4cute5tupleIJiiiiEEENS1_10collective13CollectiveMmaINS1_34MainloopSm90TmaGmmaWarpSpecializedILi2ENS5_IJNS4_1CILi1EEESB_SB_EEENS1_35KernelTmaWarpSpecializedCooperativeEEENS5_IJNSA_ILi128EEENSA_ILi256EEENSA_ILi64EEEEEEfNS5_IJlSB_lEEEfSJ_NS4_8TiledMMAINS4_8MMA_AtomIJNS4_4SM904GMMA30MMA_64x256x8_F32TF32TF32_SS_TNILNSN_7ScaleInE1ELSP_1EEEEEENS4_6LayoutINS5_IJNSA_ILi2EEESB_SB_EEENS5_IJSB_NSA_ILi0EEESV_EEEEENS5_IJNS4_10UnderscoreESY_SY_EEEEENS4_13SM90_TMA_LOADENS4_14ComposedLayoutINS4_7SwizzleILi3ELi4ELi3EEENS4_18smem_ptr_flag_bitsILi32EEENSS_INS5_IJNSA_ILi8EEENSA_ILi32EEEEEENS5_IJS18_SB_EEEEEEEvNS4_8identityES11_S1C_vS1D_EENS_8epilogue10collective6detail29Sm90TmaWarpSpecializedAdapterINS1G_15DefaultEpilogueIfSJ_SJ_NS1F_6thread17LinearCombinationIfLi1EffLNS1K_9ScaleType4KindE0ELNS_15FloatRoundStyleE2EfEENS1_15EpilogueDefaultEEEEEvvEEEEvNT_6ParamsE:
	.zero		1664


//--------------------- SYMBOLS --------------------------

	.type		.nv.reservedSmem.offset0,@object
	.size		.nv.reservedSmem.offset0,0x4
	.type		__assertfail,@function
